def matmul_kernel(
    a_ptr,
    b_ptr,
    c_ptr,
    M,
    N,
    K,
    stride_am,
    stride_ak,
    stride_bk,
    stride_bn,
    stride_cm,
    stride_cn,
    BLOCK_M: tl.constexpr,
    BLOCK_N: tl.constexpr,
    BLOCK_K: tl.constexpr,
    GROUP_M: tl.constexpr,
):
    pid = tl.program_id(axis=0)
    num_pid_m = tl.cdiv(M, BLOCK_M)
    num_pid_n = tl.cdiv(N, BLOCK_N)
    num_pid_in_group = GROUP_M * num_pid_n
    group_id = pid // num_pid_in_group
    first_pid_m = group_id * GROUP_M
    group_size_m = min(num_pid_m - first_pid_m, GROUP_M)
    pid_m = first_pid_m + ((pid % num_pid_in_group) % group_size_m)
    pid_n = (pid % num_pid_in_group) // group_size_m

    offs_am = (pid_m * BLOCK_M + tl.arange(0, BLOCK_M)) % M
    offs_bn = (pid_n * BLOCK_N + tl.arange(0, BLOCK_N)) % N
    offs_k = tl.arange(0, BLOCK_K)
    a_ptrs = a_ptr + offs_am[:, None] * stride_am + offs_k[None, :] * stride_ak
    b_ptrs = b_ptr + offs_k[:, None] * stride_bk + offs_bn[None, :] * stride_bn

    acc = tl.zeros((BLOCK_M, BLOCK_N), dtype=tl.float32)
    for kk in range(0, tl.cdiv(K, BLOCK_K)):
        a = tl.load(a_ptrs, mask=offs_k[None, :] < K - kk * BLOCK_K, other=0.0)
        b = tl.load(b_ptrs, mask=offs_k[:, None] < K - kk * BLOCK_K, other=0.0)
        acc = tl.dot(a, b, acc)
        a_ptrs += BLOCK_K * stride_ak
        b_ptrs += BLOCK_K * stride_bk

    c = acc.to(c_ptr.dtype.element_ty)
    offs_cm = pid_m * BLOCK_M + tl.arange(0, BLOCK_M)
    offs_cn = pid_n * BLOCK_N + tl.arange(0, BLOCK_N)
    c_ptrs = c_ptr + offs_cm[:, None] * stride_cm + offs_cn[None, :] * stride_cn
    mask = (offs_cm[:, None] < M) & (offs_cn[None, :] < N)
    tl.store(c_ptrs, c, mask=mask)

# config = {"BLOCK_K": 32, "BLOCK_M": 128, "BLOCK_N": 128, "GROUP_M": 8, "arch": "sm_100", "dtype": "fp32", "num_ctas": 1, "num_stages": 6, "num_warps": 4}
# arch = sm_100


// ===== COMPILED SASS (sm_100a) =====

	.target	sm_100a

	.elftype	@"ET_EXEC"


//--------------------- .note.nv.tkinfo           --------------------------
	.section	.note.nv.tkinfo,"",@"SHT_NOTE"
	.sectionflags	@"SHF_NOTE_NV_TKINFO"
	.tkinfo
        /*0018*/ 	.word	0x00000081
        /*0030*/ 	.string	""
        /*0030*/ 	.string	"ptxas-blackwell"
        /*0030*/ 	.string	"Cuda compilation tools, release 12.9, V12.9.86"
        /*0030*/ 	.string	"Build cuda_12.9.r12.9/compiler.36037853_0"
        /*0030*/ 	.string	"-v  -suppress-debug-info  -lineinfo  -arch sm_100a "



//--------------------- .note.nv.cuver            --------------------------
	.section	.note.nv.cuver,"",@"SHT_NOTE"
	.sectionflags	@"SHF_NOTE_NV_CUVER"
        /*0018*/ 	.short	0x0001
        /*001a*/ 	.short	0x0064
        /*001c*/ 	.short	0x0001
        /*001e*/ 	.short	0x0000
        /*0020*/ 	.short	0x0001
        /*0022*/ 	.short	0x0000


//--------------------- .nv.info                  --------------------------
	.section	.nv.info,"",@"SHT_CUDA_INFO"
	.align	4


	//----- nvinfo : EIATTR_REGCOUNT
	.align		4
        /*0000*/ 	.byte	0x04, 0x2f
        /*0002*/ 	.short	(.L_4 - .L_3)
	.align		4
.L_3:
        /*0004*/ 	.word	index@(matmul_kernel)
        /*0008*/ 	.word	0x000000f2


	//----- nvinfo : EIATTR_FRAME_SIZE
	.align		4
.L_4:
        /*000c*/ 	.byte	0x04, 0x11
        /*000e*/ 	.short	(.L_6 - .L_5)
	.align		4
.L_5:
        /*0010*/ 	.word	index@($__internal_2_$__cuda_sm10x_tcgen05_guardrail_trap_unallocated_columns_being_dealloced)
        /*0014*/ 	.word	0x00000000


	//----- nvinfo : EIATTR_FRAME_SIZE
	.align		4
.L_6:
        /*0018*/ 	.byte	0x04, 0x11
        /*001a*/ 	.short	(.L_8 - .L_7)
	.align		4
.L_7:
        /*001c*/ 	.word	index@($__internal_1_$__cuda_sm10x_tcgen05_guardrail_trap_phase_invalid_during_alloc)
        /*0020*/ 	.word	0x00000000


	//----- nvinfo : EIATTR_FRAME_SIZE
	.align		4
.L_8:
        /*0024*/ 	.byte	0x04, 0x11
        /*0026*/ 	.short	(.L_10 - .L_9)
	.align		4
.L_9:
        /*0028*/ 	.word	index@($__internal_0_$__cuda_sm10x_tcgen05_guardrail_trap_col_being_dealloced_not_returned_by_alloc)
        /*002c*/ 	.word	0x00000000


	//----- nvinfo : EIATTR_FRAME_SIZE
	.align		4
.L_10:
        /*0030*/ 	.byte	0x04, 0x11
        /*0032*/ 	.short	(.L_12 - .L_11)
	.align		4
.L_11:
        /*0034*/ 	.word	index@(matmul_kernel)
        /*0038*/ 	.word	0x00000000


	//----- nvinfo : EIATTR_MIN_STACK_SIZE
	.align		4
.L_12:
        /*003c*/ 	.byte	0x04, 0x12
        /*003e*/ 	.short	(.L_14 - .L_13)
	.align		4
.L_13:
        /*0040*/ 	.word	index@(matmul_kernel)
        /*0044*/ 	.word	0x00000000
.L_14:


//--------------------- .nv.info.matmul_kernel    --------------------------
	.section	.nv.info.matmul_kernel,"",@"SHT_CUDA_INFO"
	.sectionflags	@""
	.align	4


	//----- nvinfo : EIATTR_CUDA_API_VERSION
	.align		4
        /*0000*/ 	.byte	0x04, 0x37
        /*0002*/ 	.short	(.L_16 - .L_15)
.L_15:
        /*0004*/ 	.word	0x00000081


	//----- nvinfo : EIATTR_KPARAM_INFO
	.align		4
.L_16:
        /*0008*/ 	.byte	0x04, 0x17
        /*000a*/ 	.short	(.L_18 - .L_17)
.L_17:
        /*000c*/ 	.word	0x00000000
        /*0010*/ 	.short	0x000d
        /*0012*/ 	.short	0x0048
        /*0014*/ 	.byte	0x00, 0xf4, 0x21, 0x00


	//----- nvinfo : EIATTR_KPARAM_INFO
	.align		4
.L_18:
        /*0018*/ 	.byte	0x04, 0x17
        /*001a*/ 	.short	(.L_20 - .L_19)
.L_19:
        /*001c*/ 	.word	0x00000000
        /*0020*/ 	.short	0x000c
        /*0022*/ 	.short	0x0040
        /*0024*/ 	.byte	0x00, 0xf4, 0x21, 0x00


	//----- nvinfo : EIATTR_KPARAM_INFO
	.align		4
.L_20:
        /*0028*/ 	.byte	0x04, 0x17
        /*002a*/ 	.short	(.L_22 - .L_21)
.L_21:
        /*002c*/ 	.word	0x00000000
        /*0030*/ 	.short	0x000b
        /*0032*/ 	.short	0x0038
        /*0034*/ 	.byte	0x00, 0xf0, 0x11, 0x00


	//----- nvinfo : EIATTR_KPARAM_INFO
	.align		4
.L_22:
        /*0038*/ 	.byte	0x04, 0x17
        /*003a*/ 	.short	(.L_24 - .L_23)
.L_23:
        /*003c*/ 	.word	0x00000000
        /*0040*/ 	.short	0x000a
        /*0042*/ 	.short	0x0034
        /*0044*/ 	.byte	0x00, 0xf0, 0x11, 0x00


	//----- nvinfo : EIATTR_KPARAM_INFO
	.align		4
.L_24:
        /*0048*/ 	.byte	0x04, 0x17
        /*004a*/ 	.short	(.L_26 - .L_25)
.L_25:
        /*004c*/ 	.word	0x00000000
        /*0050*/ 	.short	0x0009
        /*0052*/ 	.short	0x0030
        /*0054*/ 	.byte	0x00, 0xf0, 0x11, 0x00


	//----- nvinfo : EIATTR_KPARAM_INFO
	.align		4
.L_26:
        /*0058*/ 	.byte	0x04, 0x17
        /*005a*/ 	.short	(.L_28 - .L_27)
.L_27:
        /*005c*/ 	.word	0x00000000
        /*0060*/ 	.short	0x0008
        /*0062*/ 	.short	0x002c
        /*0064*/ 	.byte	0x00, 0xf0, 0x11, 0x00


	//----- nvinfo : EIATTR_KPARAM_INFO
	.align		4
.L_28:
        /*0068*/ 	.byte	0x04, 0x17
        /*006a*/ 	.short	(.L_30 - .L_29)
.L_29:
        /*006c*/ 	.word	0x00000000
        /*0070*/ 	.short	0x0007
        /*0072*/ 	.short	0x0028
        /*0074*/ 	.byte	0x00, 0xf0, 0x11, 0x00


	//----- nvinfo : EIATTR_KPARAM_INFO
	.align		4
.L_30:
        /*0078*/ 	.byte	0x04, 0x17
        /*007a*/ 	.short	(.L_32 - .L_31)
.L_31:
        /*007c*/ 	.word	0x00000000
        /*0080*/ 	.short	0x0006
        /*0082*/ 	.short	0x0024
        /*0084*/ 	.byte	0x00, 0xf0, 0x11, 0x00


	//----- nvinfo : EIATTR_KPARAM_INFO
	.align		4
.L_32:
        /*0088*/ 	.byte	0x04, 0x17
        /*008a*/ 	.short	(.L_34 - .L_33)
.L_33:
        /*008c*/ 	.word	0x00000000
        /*0090*/ 	.short	0x0005
        /*0092*/ 	.short	0x0020
        /*0094*/ 	.byte	0x00, 0xf0, 0x11, 0x00


	//----- nvinfo : EIATTR_KPARAM_INFO
	.align		4
.L_34:
        /*0098*/ 	.byte	0x04, 0x17
        /*009a*/ 	.short	(.L_36 - .L_35)
.L_35:
        /*009c*/ 	.word	0x00000000
        /*00a0*/ 	.short	0x0004
        /*00a2*/ 	.short	0x001c
        /*00a4*/ 	.byte	0x00, 0xf0, 0x11, 0x00


	//----- nvinfo : EIATTR_KPARAM_INFO
	.align		4
.L_36:
        /*00a8*/ 	.byte	0x04, 0x17
        /*00aa*/ 	.short	(.L_38 - .L_37)
.L_37:
        /*00ac*/ 	.word	0x00000000
        /*00b0*/ 	.short	0x0003
        /*00b2*/ 	.short	0x0018
        /*00b4*/ 	.byte	0x00, 0xf0, 0x11, 0x00


	//----- nvinfo : EIATTR_KPARAM_INFO
	.align		4
.L_38:
        /*00b8*/ 	.byte	0x04, 0x17
        /*00ba*/ 	.short	(.L_40 - .L_39)
.L_39:
        /*00bc*/ 	.word	0x00000000
        /*00c0*/ 	.short	0x0002
        /*00c2*/ 	.short	0x0010
        /*00c4*/ 	.byte	0x00, 0xf4, 0x21, 0x00


	//----- nvinfo : EIATTR_KPARAM_INFO
	.align		4
.L_40:
        /*00c8*/ 	.byte	0x04, 0x17
        /*00ca*/ 	.short	(.L_42 - .L_41)
.L_41:
        /*00cc*/ 	.word	0x00000000
        /*00d0*/ 	.short	0x0001
        /*00d2*/ 	.short	0x0008
        /*00d4*/ 	.byte	0x00, 0xf4, 0x21, 0x00


	//----- nvinfo : EIATTR_KPARAM_INFO
	.align		4
.L_42:
        /*00d8*/ 	.byte	0x04, 0x17
        /*00da*/ 	.short	(.L_44 - .L_43)
.L_43:
        /*00dc*/ 	.word	0x00000000
        /*00e0*/ 	.short	0x0000
        /*00e2*/ 	.short	0x0000
        /*00e4*/ 	.byte	0x00, 0xf4, 0x21, 0x00


	//----- nvinfo : EIATTR_AT_ENTRY_FRAGMENTS
	.align		4
.L_44:
        /*00e8*/ 	.byte	0x04, 0x4f
        /*00ea*/ 	.short	(.L_46 - .L_45)


	//   ....[0]....
.L_45:
        /*00ec*/ 	.word	0x00000004


	//----- nvinfo : EIATTR_RESERVED_SMEM_USED
	.align		4
.L_46:
        /*00f0*/ 	.byte	0x01, 0x41
	.zero		2


	//----- nvinfo : EIATTR_SPARSE_MMA_MASK
	.align		4
        /*00f4*/ 	.byte	0x03, 0x50
        /*00f6*/ 	.short	0x0000


	//----- nvinfo : EIATTR_TCGEN05_1CTA_USED
	.align		4
        /*00f8*/ 	.byte	0x01, 0x51
	.zero		2


	//----- nvinfo : EIATTR_MAXREG_COUNT
	.align		4
        /*00fc*/ 	.byte	0x03, 0x1b
        /*00fe*/ 	.short	0x00ff


	//----- nvinfo : EIATTR_NUM_BARRIERS
	.align		4
        /*0100*/ 	.byte	0x02, 0x4c
        /*0102*/ 	.byte	0x01
	.zero		1


	//----- nvinfo : EIATTR_INT_WARP_WIDE_INSTR_OFFSETS
	.align		4
        /*0104*/ 	.byte	0x04, 0x31
        /*0106*/ 	.short	(.L_48 - .L_47)


	//   ....[0]....
.L_47:
        /*0108*/ 	.word	0x000034e0


	//   ....[1]....
        /*010c*/ 	.word	0x00003500


	//   ....[2]....
        /*0110*/ 	.word	0x00003600


	//   ....[3]....
        /*0114*/ 	.word	0x0000eff0


	//   ....[4]....
        /*0118*/ 	.word	0x0000f040


	//----- nvinfo : EIATTR_COOP_GROUP_MASK_REGIDS
	.align		4
.L_48:
        /*011c*/ 	.byte	0x04, 0x29
        /*011e*/ 	.short	(.L_50 - .L_49)


	//   ....[0]....
.L_49:
        /*0120*/ 	.word	0xffffffff


	//   ....[1]....
        /*0124*/ 	.word	0xffffffff


	//   ....[2]....
        /*0128*/ 	.word	0xffffffff


	//   ....[3]....
        /*012c*/ 	.word	0xffffffff


	//----- nvinfo : EIATTR_COOP_GROUP_INSTR_OFFSETS
	.align		4
.L_50:
        /*0130*/ 	.byte	0x04, 0x28
        /*0132*/ 	.short	(.L_52 - .L_51)


	//   ....[0]....
.L_51:
        /*0134*/ 	.word	0x00000060


	//   ....[1]....
        /*0138*/ 	.word	0x00000320


	//   ....[2]....
        /*013c*/ 	.word	0x0000ee80


	//   ....[3]....
        /*0140*/ 	.word	0x0000f0f0


	//----- nvinfo : EIATTR_VRC_CTA_INIT_COUNT
	.align		4
.L_52:
        /*0144*/ 	.byte	0x02, 0x4a
        /*0146*/ 	.byte	0x80
	.zero		1


	//----- nvinfo : EIATTR_MBARRIER_INSTR_OFFSETS
	.align		4
        /*0148*/ 	.byte	0x04, 0x39
        /*014a*/ 	.short	(.L_54 - .L_53)


	//   ....[0]....
.L_53:
        /*014c*/ 	.word	0x000036a0
        /*0150*/ 	.word	0x000000ff
        /*0154*/ 	.word	0x00000000
        /*0158*/ 	.short	0x0100
        /*015a*/ 	.byte	0x0e
	.zero		1


	//   ....[1]....
        /*015c*/ 	.word	0x00003730
        /*0160*/ 	.word	0x000000ff
        /*0164*/ 	.word	0x0002c008
        /*0168*/ 	.short	0x0100
        /*016a*/ 	.byte	0x0a
	.zero		1


	//   ....[2]....
        /*016c*/ 	.word	0x00009cd0
        /*0170*/ 	.word	0x000000ff
        /*0174*/ 	.word	0x00000000
        /*0178*/ 	.short	0x010a
        /*017a*/ 	.byte	0x0e
	.zero		1


	//   ....[3]....
        /*017c*/ 	.word	0x0000b7e0
        /*0180*/ 	.word	0x000000ff
        /*0184*/ 	.word	0x00000000
        /*0188*/ 	.short	0x010a
        /*018a*/ 	.byte	0x0e
	.zero		1


	//   ....[4]....
        /*018c*/ 	.word	0x0000b9e0
        /*0190*/ 	.word	0x000000ff
        /*0194*/ 	.word	0x0002c000
        /*0198*/ 	.short	0x0108
        /*019a*/ 	.byte	0x0a
	.zero		1


	//   ....[5]....
        /*019c*/ 	.word	0x0000bb50
        /*01a0*/ 	.word	0x000000ff
        /*01a4*/ 	.word	0x0002c008
        /*01a8*/ 	.short	0x0108
        /*01aa*/ 	.byte	0x0a
	.zero		1


	//   ....[6]....
        /*01ac*/ 	.word	0x0000f110
        /*01b0*/ 	.word	0x000000ff
        /*01b4*/ 	.word	0x00000000
        /*01b8*/ 	.short	0x010a
        /*01ba*/ 	.byte	0x0e
	.zero		1


	//   ....[7]....
        /*01bc*/ 	.word	0x0000f140
        /*01c0*/ 	.word	0x000000ff
        /*01c4*/ 	.word	0x00000000
        /*01c8*/ 	.short	0x010a
        /*01ca*/ 	.byte	0x0e
	.zero		1


	//----- nvinfo : EIATTR_NUM_MBARRIERS
	.align		4
.L_54:
        /*01cc*/ 	.byte	0x03, 0x38
        /*01ce*/ 	.short	0x0002


	//----- nvinfo : EIATTR_EXIT_INSTR_OFFSETS
	.align		4
        /*01d0*/ 	.byte	0x04, 0x1c
        /*01d2*/ 	.short	(.L_56 - .L_55)


	//   ....[0]....
.L_55:
        /*01d4*/ 	.word	0x0000f100


	//----- nvinfo : EIATTR_REQNTID
	.align		4
.L_56:
        /*01d8*/ 	.byte	0x04, 0x10
        /*01da*/ 	.short	(.L_58 - .L_57)
.L_57:
        /*01dc*/ 	.word	0x00000080
        /*01e0*/ 	.word	0x00000001
        /*01e4*/ 	.word	0x00000001


	//----- nvinfo : EIATTR_CRS_STACK_SIZE
	.align		4
.L_58:
        /*01e8*/ 	.byte	0x04, 0x1e
        /*01ea*/ 	.short	(.L_60 - .L_59)
.L_59:
        /*01ec*/ 	.word	0x00000000


	//----- nvinfo : EIATTR_CBANK_PARAM_SIZE
	.align		4
.L_60:
        /*01f0*/ 	.byte	0x03, 0x19
        /*01f2*/ 	.short	0x0050


	//----- nvinfo : EIATTR_PARAM_CBANK
	.align		4
        /*01f4*/ 	.byte	0x04, 0x0a
        /*01f6*/ 	.short	(.L_62 - .L_61)
	.align		4
.L_61:
        /*01f8*/ 	.word	index@(.nv.constant0.matmul_kernel)
        /*01fc*/ 	.short	0x0380
        /*01fe*/ 	.short	0x0050


	//----- nvinfo : EIATTR_SW_WAR
	.align		4
.L_62:
        /*0200*/ 	.byte	0x04, 0x36
        /*0202*/ 	.short	(.L_64 - .L_63)
.L_63:
        /*0204*/ 	.word	0x00000008
.L_64:


//--------------------- .nv.compat                --------------------------
	.section	.nv.compat,"",@"SHT_CUDA_COMPAT_INFO"
	.align	4
        /*0000*/ 	.byte	0x02, 0x02, 0x02, 0x00, 0x02, 0x05, 0x05, 0x00, 0x02, 0x03, 0x00, 0x00, 0x02, 0x06, 0x01, 0x00


//--------------------- .nv.callgraph             --------------------------
	.section	.nv.callgraph,"",@"SHT_CUDA_CALLGRAPH"
	.align	4
	.sectionentsize	8
	.align		4
        /*0000*/ 	.word	0x00000000
	.align		4
        /*0004*/ 	.word	0xffffffff
	.align		4
        /*0008*/ 	.word	0x00000000
	.align		4
        /*000c*/ 	.word	0xfffffffe
	.align		4
        /*0010*/ 	.word	0x00000000
	.align		4
        /*0014*/ 	.word	0xfffffffd
	.align		4
        /*0018*/ 	.word	0x00000000
	.align		4
        /*001c*/ 	.word	0xfffffffc


//--------------------- .text.matmul_kernel       --------------------------
	.section	.text.matmul_kernel,"ax",@progbits
	.align	128
        .global         matmul_kernel
        .type           matmul_kernel,@function
        .size           matmul_kernel,(.L_x_21 - matmul_kernel)
        .other          matmul_kernel,@"STO_CUDA_ENTRY STV_DEFAULT"
matmul_kernel:
.text.matmul_kernel:
[----:B------:R-:W1:Y:S01]  /*0000*/  LDC R1, c[0x0][0x37c] ;  /* 0x0000df00ff017b82 */ /* 0x000e620000000800 */
[----:B------:R-:W2:Y:S02]  /*0010*/  S2R R3, SR_TID.X ;  /* 0x0000000000037919 */ /* 0x000ea40000002100 */
[----:B--2---:R-:W-:-:S13]  /*0020*/  ISETP.GE.U32.AND P0, PT, R3, 0x20, PT ;  /* 0x000000200300780c */ /* 0x004fda0003f06070 */
[----:B------:R-:W-:Y:S02]  /*0030*/  VOTEU.ANY UP0, P0 ;  /* 0x0000000000ff7886 */ /* 0x000fe40000000100 */
[----:B-1----:R-:W-:Y:S05]  /*0040*/  BRA.U UP0, `(.L_x_0) ;  /* 0x0000000100b87547 */ /* 0x002fea000b800000 */
[----:B------:R-:W1:Y:S01]  /*0050*/  S2UR UR6, SR_CgaCtaId ;  /* 0x00000000000679c3 */ /* 0x000e620000008800 */
[----:B------:R-:W-:Y:S01]  /*0060*/  NOP ;  /* 0x0000000000007918 */ /* 0x000fe20000000000 */
[----:B------:R-:W-:Y:S02]  /*0070*/  UMOV UR4, 0x40 ;  /* 0x0000004000047882 */ /* 0x000fe40000000000 */
[----:B-1----:R-:W-:-:S09]  /*0080*/  ULEA UR4, UR6, UR4, 0x18 ;  /* 0x0000000406047291 */ /* 0x002fd2000f8ec0ff */
[----:B------:R-:W1:Y:S01]  /*0090*/  LDS.U8 R0, [UR4] ;  /* 0x00000004ff007984 */ /* 0x000e620008000000 */
[----:B------:R-:W-:Y:S02]  /*00a0*/  UMOV UR4, 0x400 ;  /* 0x0000040000047882 */ /* 0x000fe40000000000 */
[----:B------:R-:W-:Y:S01]  /*00b0*/  ULEA UR4, UR6, UR4, 0x18 ;  /* 0x0000000406047291 */ /* 0x000fe2000f8ec0ff */
[----:B-1----:R-:W-:-:S13]  /*00c0*/  ISETP.NE.AND P0, PT, R0, RZ, PT ;  /* 0x000000ff0000720c */ /* 0x002fda0003f05270 */
[----:B------:R-:W-:Y:S05]  /*00d0*/  @P0 BRA `(.L_x_1) ;  /* 0x00000000007c0947 */ /* 0x000fea0003800000 */
[----:B------:R-:W-:-:S13]  /*00e0*/  ELECT P0, URZ, PT ;  /* 0x0000000000ff782f */ /* 0x000fda0003800000 */
[----:B------:R-:W-:Y:S05]  /*00f0*/  @!P0 BRA `(.L_x_2) ;  /* 0x0000000000848947 */ /* 0x000fea0003800000 */
[----:B------:R-:W-:Y:S01]  /*0100*/  UMOV UR5, 0x8 ;  /* 0x0000000800057882 */ /* 0x000fe20000000000 */
[----:B------:R-:W-:Y:S02]  /*0110*/  IMAD.MOV.U32 R7, RZ, RZ, 0x1 ;  /* 0x00000001ff077424 */ /* 0x000fe400078e00ff */
[----:B------:R-:W-:Y:S02]  /*0120*/  IMAD.MOV.U32 R5, RZ, RZ, 0xff ;  /* 0x000000ffff057424 */ /* 0x000fe400078e00ff */
[----:B------:R-:W-:Y:S04]  /*0130*/  DEPBAR.LE SB1, 0x36 ;  /* 0x00009d800000791a */ /* 0x000fe80000000000 */
[----:B------:R-:W1:Y:S02]  /*0140*/  UTCATOMSWS.FIND_AND_SET.ALIGN UP1, UR5, UR5 ;  /* 0x00000005000575e3 */ /* 0x000e640008020800 */
[----:B-1----:R-:W-:-:S04]  /*0150*/  PLOP3.LUT P0, PT, PT, PT, UP1, 0x80, 0x8 ;  /* 0x000000000008781c */ /* 0x002fc80003f0f018 */
[----:B------:R-:W-:-:S04]  /*0160*/  SEL R0, RZ, 0xffffffff, !P0 ;  /* 0xffffffffff007807 */ /* 0x000fc80004000000 */
[----:B------:R-:W-:Y:S01]  /*0170*/  ISETP.NE.AND P0, PT, R0, RZ, PT ;  /* 0x000000ff0000720c */ /* 0x000fe20003f05270 */
[----:B------:R-:W-:-:S12]  /*0180*/  IMAD.U32 R0, RZ, RZ, UR5 ;  /* 0x00000005ff007e24 */ /* 0x000fd8000f8e00ff */
[----:B------:R-:W-:Y:S05]  /*0190*/  @P0 BRA `(.L_x_3) ;  /* 0x0000000000240947 */ /* 0x000fea0003800000 */
.L_x_4:
[----:B------:R-:W-:Y:S05]  /*01a0*/  NANOSLEEP 0x64 ;  /* 0x000000640000795d */ /* 0x000fea0003800000 */
[----:B------:R-:W-:-:S05]  /*01b0*/  UMOV UR5, 0x8 ;  /* 0x0000000800057882 */ /* 0x000fca0000000000 */
[----:B------:R-:W-:Y:S04]  /*01c0*/  DEPBAR.LE SB1, 0x36 ;  /* 0x00009d800000791a */ /* 0x000fe80000000000 */
[----:B------:R-:W1:Y:S02]  /*01d0*/  UTCATOMSWS.FIND_AND_SET.ALIGN UP1, UR5, UR5 ;  /* 0x00000005000575e3 */ /* 0x000e640008020800 */
[----:B-1----:R-:W-:-:S04]  /*01e0*/  PLOP3.LUT P0, PT, PT, PT, UP1, 0x80, 0x8 ;  /* 0x000000000008781c */ /* 0x002fc80003f0f018 */
[----:B------:R-:W-:-:S04]  /*01f0*/  SEL R0, RZ, 0xffffffff, !P0 ;  /* 0xffffffffff007807 */ /* 0x000fc80004000000 */
[----:B------:R-:W-:Y:S01]  /*0200*/  ISETP.NE.AND P0, PT, R0, RZ, PT ;  /* 0x000000ff0000720c */ /* 0x000fe20003f05270 */
[----:B------:R-:W-:-:S12]  /*0210*/  IMAD.U32 R0, RZ, RZ, UR5 ;  /* 0x00000005ff007e24 */ /* 0x000fd8000f8e00ff */
[----:B------:R-:W-:Y:S05]  /*0220*/  @!P0 BRA `(.L_x_4) ;  /* 0xfffffffc00dc8947 */ /* 0x000fea000383ffff */
.L_x_3:
[C---:B------:R-:W-:Y:S01]  /*0230*/  VIADD R4, R0.reuse, 0x10 ;  /* 0x0000001000047836 */ /* 0x040fe20000000000 */
[----:B------:R-:W-:Y:S01]  /*0240*/  UMOV UR5, 0x50 ;  /* 0x0000005000057882 */ /* 0x000fe20000000000 */
[----:B------:R-:W-:Y:S01]  /*0250*/  SHF.L.U32 R2, R5, R0, RZ ;  /* 0x0000000005027219 */ /* 0x000fe200000006ff */
[----:B------:R-:W-:Y:S01]  /*0260*/  ULEA UR5, UR6, UR5, 0x18 ;  /* 0x0000000506057291 */ /* 0x000fe2000f8ec0ff */
[----:B------:R-:W-:Y:S01]  /*0270*/  IMAD.SHL.U32 R0, R0, 0x20, RZ ;  /* 0x0000002000007824 */ /* 0x000fe200078e00ff */
[----:B------:R-:W-:-:S04]  /*0280*/  SHF.L.U32 R5, R7, R4, RZ ;  /* 0x0000000407057219 */ /* 0x000fc800000006ff */
[----:B------:R-:W-:-:S05]  /*0290*/  LOP3.LUT R2, R5, R2, RZ, 0xfc, !PT ;  /* 0x0000000205027212 */ /* 0x000fca00078efcff */
[----:B------:R1:W-:Y:S04]  /*02a0*/  ATOMS.OR RZ, [UR5], R2 ;  /* 0x00000002ffff798c */ /* 0x0003e8000b000005 */
[----:B------:R1:W-:Y:S01]  /*02b0*/  STS [UR4], R0 ;  /* 0x00000000ff007988 */ /* 0x0003e20008000804 */
[----:B------:R-:W-:Y:S05]  /*02c0*/  BRA `(.L_x_2) ;  /* 0x0000000000107947 */ /* 0x000fea0003800000 */
.L_x_1:
[----:B------:R-:W-:Y:S01]  /*02d0*/  IMAD.MOV.U32 R0, RZ, RZ, -0x1 ;  /* 0xffffffffff007424 */ /* 0x000fe200078e00ff */
[----:B------:R-:W-:-:S04]  /*02e0*/  MOV R4, 0x310 ;  /* 0x0000031000047802 */ /* 0x000fc80000000f00 */
[----:B------:R1:W-:Y:S03]  /*02f0*/  STS [UR4], R0 ;  /* 0x00000000ff007988 */ /* 0x0003e60008000804 */
[----:B-1----:R-:W-:Y:S05]  /*0300*/  CALL.REL.NOINC `($__internal_1_$__cuda_sm10x_tcgen05_guardrail_trap_phase_invalid_during_alloc) ;  /* 0x000000ec00a47944 */ /* 0x002fea0003c00000 */
.L_x_2:
[----:B------:R-:W-:Y:S05]  /*0310*/  WARPSYNC.ALL ;  /* 0x0000000000007948 */ /* 0x000fea0003800000 */
[----:B------:R-:W-:Y:S01]  /*0320*/  NOP ;  /* 0x0000000000007918 */ /* 0x000fe20000000000 */
.L_x_0:
[----:B------:R-:W2:Y:S01]  /*0330*/  LDC.64 R56, c[0x0][0x398] ;  /* 0x0000e600ff387b82 */ /* 0x000ea20000000a00 */
[----:B------:R-:W3:Y:S01]  /*0340*/  S2R R7, SR_CTAID.X ;  /* 0x0000000000077919 */ /* 0x000ee20000002500 */
[----:B------:R-:W-:Y:S01]  /*0350*/  LOP3.LUT R38, R3, 0x7f, RZ, 0xc0, !PT ;  /* 0x0000007f03267812 */ /* 0x000fe200078ec0ff */
[----:B------:R-:W-:Y:S01]  /*0360*/  UMOV UR10, 0x400 ;  /* 0x00000400000a7882 */ /* 0x000fe20000000000 */
[----:B------:R-:W4:Y:S03]  /*0370*/  LDCU UR14, c[0x0][0x3a4] ;  /* 0x00007480ff0e77ac */ /* 0x000f260008000800 */
[----:B------:R-:W-:Y:S01]  /*0380*/  IMAD.SHL.U32 R36, R38, 0x4, RZ ;  /* 0x0000000426247824 */ /* 0x000fe200078e00ff */
[----:B------:R-:W5:Y:S01]  /*0390*/  S2UR UR11, SR_CgaCtaId ;  /* 0x00000000000b79c3 */ /* 0x000f620000008800 */
[----:B------:R-:W1:Y:S01]  /*03a0*/  LDCU.64 UR8, c[0x0][0x3a8] ;  /* 0x00007500ff0877ac */ /* 0x000e620008000a00 */
[----:B------:R-:W1:Y:S06]  /*03b0*/  LDCU UR18, c[0x0][0x3b0] ;  /* 0x00007600ff1277ac */ /* 0x000e6c0008000800 */
[----:B------:R-:W4:Y:S01]  /*03c0*/  LDC R168, c[0x0][0x3a0] ;  /* 0x0000e800ffa87b82 */ /* 0x000f220000000800 */
[----:B------:R-:W1:Y:S01]  /*03d0*/  LDCU.128 UR4, c[0x0][0x380] ;  /* 0x00007000ff0477ac */ /* 0x000e620008000c00 */
[----:B------:R-:W-:Y:S01]  /*03e0*/  UMOV UR12, 0x1 ;  /* 0x00000001000c7882 */ /* 0x000fe20000000000 */
[----:B------:R-:W1:Y:S02]  /*03f0*/  LDCU.64 UR16, c[0x0][0x358] ;  /* 0x00006b00ff1077ac */ /* 0x000e640008000a00 */
[----:B-12---:R-:W-:Y:S01]  /*0400*/  VIADD R0, R57, 0x7f ;  /* 0x0000007f39007836 */ /* 0x006fe20000000000 */
[----:B------:R-:W-:-:S02]  /*0410*/  USHF.L.U32 UR47, UR8, 0x1, URZ ;  /* 0x00000001082f7899 */ /* 0x000fc400080006ff */
[----:B------:R-:W-:Y:S02]  /*0420*/  IMAD.U32 R42, RZ, RZ, UR8 ;  /* 0x00000008ff2a7e24 */ /* 0x000fe4000f8e00ff */
[----:B------:R-:W-:Y:S01]  /*0430*/  SHF.R.S32.HI R5, RZ, 0x1f, R0 ;  /* 0x0000001fff057819 */ /* 0x000fe20000011400 */
[----:B------:R-:W-:Y:S02]  /*0440*/  UIMAD UR46, UR8, 0x3, URZ ;  /* 0x00000003082e78a4 */ /* 0x000fe4000f8e02ff */
[----:B-----5:R-:W-:Y:S01]  /*0450*/  ULEA UR10, UR11, UR10, 0x18 ;  /* 0x0000000a0b0a7291 */ /* 0x020fe2000f8ec0ff */
[----:B------:R-:W-:Y:S01]  /*0460*/  LEA.HI R5, R5, R0, RZ, 0x7 ;  /* 0x0000000005057211 */ /* 0x000fe200078f38ff */
[----:B------:R-:W-:Y:S01]  /*0470*/  BAR.SYNC.DEFER_BLOCKING 0x0 ;  /* 0x0000000000007b1d */ /* 0x000fe20000010000 */
[----:B---3--:R-:W-:Y:S01]  /*0480*/  IABS R8, R7 ;  /* 0x0000000700087213 */ /* 0x008fe20000000000 */
[----:B------:R-:W-:Y:S01]  /*0490*/  USHF.L.U32 UR45, UR8, 0x2, URZ ;  /* 0x00000002082d7899 */ /* 0x000fe200080006ff */
[----:B------:R-:W-:Y:S01]  /*04a0*/  SHF.R.S32.HI R5, RZ, 0x7, R5 ;  /* 0x00000007ff057819 */ /* 0x000fe20000011405 */
[----:B------:R-:W-:Y:S01]  /*04b0*/  UIMAD UR44, UR8, 0x5, URZ ;  /* 0x00000005082c78a4 */ /* 0x000fe2000f8e02ff */
[----:B------:R-:W-:Y:S01]  /*04c0*/  IMAD.U32 R44, RZ, RZ, UR47 ;  /* 0x0000002fff2c7e24 */ /* 0x000fe2000f8e00ff */
[----:B------:R-:W-:Y:S01]  /*04d0*/  UIMAD UR43, UR8, 0x6, URZ ;  /* 0x00000006082b78a4 */ /* 0x000fe2000f8e02ff */
[----:B------:R-:W-:Y:S01]  /*04e0*/  IMAD.U32 R46, RZ, RZ, UR46 ;  /* 0x0000002eff2e7e24 */ /* 0x000fe2000f8e00ff */
[----:B------:R-:W-:Y:S01]  /*04f0*/  UIMAD UR42, UR8, 0x7, URZ ;  /* 0x00000007082a78a4 */ /* 0x000fe2000f8e02ff */
[----:B------:R-:W-:Y:S01]  /*0500*/  IMAD.SHL.U32 R2, R5, 0x8, RZ ;  /* 0x0000000805027824 */ /* 0x000fe200078e00ff */
[----:B------:R-:W-:Y:S01]  /*0510*/  USHF.L.U32 UR41, UR8, 0x3, URZ ;  /* 0x0000000308297899 */ /* 0x000fe200080006ff */
[----:B------:R-:W-:Y:S01]  /*0520*/  IMAD.U32 R48, RZ, RZ, UR45 ;  /* 0x0000002dff307e24 */ /* 0x000fe2000f8e00ff */
[----:B------:R-:W-:Y:S01]  /*0530*/  UIMAD UR40, UR8, 0x9, URZ ;  /* 0x00000009082878a4 */ /* 0x000fe2000f8e02ff */
[----:B------:R-:W-:Y:S01]  /*0540*/  IMAD.U32 R50, RZ, RZ, UR44 ;  /* 0x0000002cff327e24 */ /* 0x000fe2000f8e00ff */
[-C--:B------:R-:W-:Y:S01]  /*0550*/  IABS R9, R2.reuse ;  /* 0x0000000200097213 */ /* 0x080fe20000000000 */
[----:B------:R-:W-:Y:S01]  /*0560*/  UIMAD UR39, UR8, 0xa, URZ ;  /* 0x0000000a082778a4 */ /* 0x000fe2000f8e02ff */
[----:B------:R-:W-:Y:S01]  /*0570*/  IABS R10, R2 ;  /* 0x00000002000a7213 */ /* 0x000fe20000000000 */
[----:B------:R-:W-:Y:S01]  /*0580*/  UIMAD UR38, UR8, 0xb, URZ ;  /* 0x0000000b082678a4 */ /* 0x000fe2000f8e02ff */
[----:B------:R-:W1:Y:S01]  /*0590*/  I2F.RP R0, R9 ;  /* 0x0000000900007306 */ /* 0x000e620000209400 */
[----:B------:R-:W-:Y:S01]  /*05a0*/  UIMAD UR37, UR8, 0xc, URZ ;  /* 0x0000000c082578a4 */ /* 0x000fe2000f8e02ff */
[----:B------:R-:W-:Y:S01]  /*05b0*/  IMAD.U32 R52, RZ, RZ, UR43 ;  /* 0x0000002bff347e24 */ /* 0x000fe2000f8e00ff */
[----:B------:R-:W-:Y:S01]  /*05c0*/  UIMAD UR36, UR8, 0xd, URZ ;  /* 0x0000000d082478a4 */ /* 0x000fe2000f8e02ff */
[----:B------:R-:W-:Y:S01]  /*05d0*/  IMAD.U32 R54, RZ, RZ, UR42 ;  /* 0x0000002aff367e24 */ /* 0x000fe2000f8e00ff */
[----:B------:R-:W-:Y:S01]  /*05e0*/  UIMAD UR35, UR8, 0xe, URZ ;  /* 0x0000000e082378a4 */ /* 0x000fe2000f8e02ff */
[----:B------:R-:W2:Y:S01]  /*05f0*/  LDS R12, [UR10] ;  /* 0x0000000aff0c7984 */ /* 0x000ea20008000800 */
[----:B------:R-:W-:Y:S01]  /*0600*/  UIMAD UR34, UR8, 0xf, URZ ;  /* 0x0000000f082278a4 */ /* 0x000fe2000f8e02ff */
[C---:B------:R-:W-:Y:S01]  /*0610*/  IMAD R119, R42.reuse, 0x24, RZ ;  /* 0x000000242a777824 */ /* 0x040fe200078e02ff */
[----:B------:R-:W-:Y:S01]  /*0620*/  USHF.L.U32 UR33, UR8, 0x4, URZ ;  /* 0x0000000408217899 */ /* 0x000fe200080006ff */
[----:B------:R-:W-:Y:S01]  /*0630*/  IMAD.U32 R58, RZ, RZ, UR40 ;  /* 0x00000028ff3a7e24 */ /* 0x000fe2000f8e00ff */
[----:B------:R-:W-:Y:S01]  /*0640*/  UIMAD UR32, UR8, 0x11, URZ ;  /* 0x00000011082078a4 */ /* 0x000fe2000f8e02ff */
[C---:B------:R-:W-:Y:S01]  /*0650*/  IMAD R115, R42.reuse, 0x28, RZ ;  /* 0x000000282a737824 */ /* 0x040fe200078e02ff */
[----:B------:R-:W-:Y:S01]  /*0660*/  UIMAD UR31, UR8, 0x12, URZ ;  /* 0x00000012081f78a4 */ /* 0x000fe2000f8e02ff */
[----:B------:R-:W-:Y:S01]  /*0670*/  IMAD.U32 R60, RZ, RZ, UR39 ;  /* 0x00000027ff3c7e24 */ /* 0x000fe2000f8e00ff */
[----:B-1----:R-:W1:Y:S01]  /*0680*/  MUFU.RCP R0, R0 ;  /* 0x0000000000007308 */ /* 0x002e620000001000 */
[----:B------:R-:W-:Y:S01]  /*0690*/  UIMAD UR30, UR8, 0x13, URZ ;  /* 0x00000013081e78a4 */ /* 0x000fe2000f8e02ff */
[C---:B------:R-:W-:Y:S01]  /*06a0*/  IMAD R117, R42.reuse, 0x2c, RZ ;  /* 0x0000002c2a757824 */ /* 0x040fe200078e02ff */
[----:B------:R-:W-:Y:S01]  /*06b0*/  UIMAD UR53, UR8, 0x14, URZ ;  /* 0x00000014083578a4 */ /* 0x000fe2000f8e02ff */
[----:B------:R-:W-:Y:S01]  /*06c0*/  IMAD.U32 R62, RZ, RZ, UR38 ;  /* 0x00000026ff3e7e24 */ /* 0x000fe2000f8e00ff */
        /* <DEDUP_REMOVED lines=9> */
[----:B------:R-:W-:Y:S01]  /*0760*/  IMAD R125, R42, 0x38, RZ ;  /* 0x000000382a7d7824 */ /* 0x000fe200078e02ff */
[----:B------:R-:W-:Y:S01]  /*0770*/  UIMAD UR58, UR8, 0x1a, URZ ;  /* 0x0000001a083a78a4 */ /* 0x000fe2000f8e02ff */
[----:B------:R-:W-:Y:S01]  /*0780*/  IMAD.U32 R68, RZ, RZ, UR35 ;  /* 0x00000023ff447e24 */ /* 0x000fe2000f8e00ff */
[----:B------:R-:W-:Y:S01]  /*0790*/  UIMAD UR57, UR8, 0x1b, URZ ;  /* 0x0000001b083978a4 */ /* 0x000fe2000f8e02ff */
[----:B-1----:R-:W-:Y:S01]  /*07a0*/  VIADD R4, R0, 0xffffffe ;  /* 0x0ffffffe00047836 */ /* 0x002fe20000000000 */
[----:B------:R-:W-:Y:S01]  /*07b0*/  UIMAD UR56, UR8, 0x1c, URZ ;  /* 0x0000001c083878a4 */ /* 0x000fe2000f8e02ff */
[----:B------:R-:W-:Y:S01]  /*07c0*/  IMAD.MOV R0, RZ, RZ, -R10 ;  /* 0x000000ffff007224 */ /* 0x000fe200078e0a0a */
[----:B------:R-:W-:Y:S01]  /*07d0*/  IABS R10, R56 ;  /* 0x00000038000a7213 */ /* 0x000fe20000000000 */
[----:B------:R1:W3:Y:S01]  /*07e0*/  F2I.FTZ.U32.TRUNC.NTZ R5, R4 ;  /* 0x0000000400057305 */ /* 0x0002e2000021f000 */
[C---:B------:R-:W-:Y:S01]  /*07f0*/  IMAD R129, R42.reuse, 0x3c, RZ ;  /* 0x0000003c2a817824 */ /* 0x040fe200078e02ff */
[----:B------:R-:W-:Y:S01]  /*0800*/  UIMAD UR55, UR8, 0x1d, URZ ;  /* 0x0000001d083778a4 */ /* 0x000fe2000f8e02ff */
[----:B------:R-:W-:Y:S01]  /*0810*/  IMAD.U32 R70, RZ, RZ, UR34 ;  /* 0x00000022ff467e24 */ /* 0x000fe2000f8e00ff */
[----:B------:R-:W-:Y:S01]  /*0820*/  UIMAD UR54, UR8, 0x1e, URZ ;  /* 0x0000001e083678a4 */ /* 0x000fe2000f8e02ff */
[----:B------:R-:W-:Y:S01]  /*0830*/  IMAD.U32 R72, RZ, RZ, UR33 ;  /* 0x00000021ff487e24 */ /* 0x000fe2000f8e00ff */
[----:B------:R-:W-:Y:S01]  /*0840*/  UIMAD UR64, UR8, 0x1f, URZ ;  /* 0x0000001f084078a4 */ /* 0x000fe2000f8e02ff */
[----:B------:R-:W-:-:S02]  /*0850*/  IMAD R131, R42, 0x44, RZ ;  /* 0x000000442a837824 */ /* 0x000fc400078e02ff */
[----:B-1----:R-:W-:Y:S01]  /*0860*/  IMAD.MOV.U32 R4, RZ, RZ, RZ ;  /* 0x000000ffff047224 */ /* 0x002fe200078e00ff */
[----:B--2---:R-:W-:Y:S01]  /*0870*/  R2UR UR15, R12 ;  /* 0x000000000c0f72ca */ /* 0x004fe200000e0000 */
[----:B------:R-:W-:Y:S02]  /*0880*/  IMAD.U32 R74, RZ, RZ, UR32 ;  /* 0x00000020ff4a7e24 */ /* 0x000fe4000f8e00ff */
[----:B------:R-:W-:Y:S02]  /*0890*/  IMAD R133, R42, 0x48, RZ ;  /* 0x000000482a857824 */ /* 0x000fe400078e02ff */
[----:B---3--:R-:W-:Y:S02]  /*08a0*/  IMAD.MOV R6, RZ, RZ, -R5 ;  /* 0x000000ffff067224 */ /* 0x008fe400078e0a05 */
[----:B------:R-:W-:Y:S02]  /*08b0*/  IMAD.U32 R76, RZ, RZ, UR31 ;  /* 0x0000001fff4c7e24 */ /* 0x000fe4000f8e00ff */
[----:B------:R-:W-:-:S02]  /*08c0*/  IMAD R11, R6, R9, RZ ;  /* 0x00000009060b7224 */ /* 0x000fc400078e02ff */
[----:B------:R-:W-:Y:S02]  /*08d0*/  IMAD.MOV.U32 R6, RZ, RZ, R8 ;  /* 0x000000ffff067224 */ /* 0x000fe400078e0008 */
[----:B------:R-:W-:-:S04]  /*08e0*/  IMAD.HI.U32 R5, R5, R11, R4 ;  /* 0x0000000b05057227 */ /* 0x000fc800078e0004 */
[----:B------:R-:W-:Y:S02]  /*08f0*/  IMAD R135, R42, 0x4c, RZ ;  /* 0x0000004c2a877824 */ /* 0x000fe400078e02ff */
[----:B------:R-:W-:-:S04]  /*0900*/  IMAD.HI.U32 R5, R5, R6, RZ ;  /* 0x0000000605057227 */ /* 0x000fc800078e00ff */
[----:B------:R-:W-:Y:S02]  /*0910*/  IMAD R0, R5, R0, R6 ;  /* 0x0000000005007224 */ /* 0x000fe400078e0206 */
[----:B------:R-:W-:Y:S02]  /*0920*/  IMAD.U32 R78, RZ, RZ, UR30 ;  /* 0x0000001eff4e7e24 */ /* 0x000fe4000f8e00ff */
[C---:B------:R-:W-:Y:S01]  /*0930*/  IMAD R137, R42.reuse, 0x50, RZ ;  /* 0x000000502a897824 */ /* 0x040fe200078e02ff */
[----:B------:R-:W-:Y:S01]  /*0940*/  BAR.SYNC.DEFER_BLOCKING 0x0 ;  /* 0x0000000000007b1d */ /* 0x000fe20000010000 */
[----:B------:R-:W-:Y:S01]  /*0950*/  ISETP.GT.U32.AND P1, PT, R9, R0, PT ;  /* 0x000000000900720c */ /* 0x000fe20003f24070 */
[----:B------:R-:W-:Y:S02]  /*0960*/  IMAD.U32 R80, RZ, RZ, UR53 ;  /* 0x00000035ff507e24 */ /* 0x000fe4000f8e00ff */
[----:B------:R-:W-:Y:S02]  /*0970*/  IMAD R139, R42, 0x54, RZ ;  /* 0x000000542a8b7824 */ /* 0x000fe400078e02ff */
[----:B------:R-:W-:-:S08]  /*0980*/  IMAD.U32 R82, RZ, RZ, UR63 ;  /* 0x0000003fff527e24 */ /* 0x000fd0000f8e00ff */
[----:B------:R-:W-:Y:S02]  /*0990*/  @!P1 IMAD.IADD R0, R0, 0x1, -R9 ;  /* 0x0000000100009824 */ /* 0x000fe400078e0a09 */
[----:B------:R-:W-:Y:S01]  /*09a0*/  @!P1 VIADD R5, R5, 0x1 ;  /* 0x0000000105059836 */ /* 0x000fe20000000000 */
[----:B------:R-:W-:Y:S02]  /*09b0*/  ISETP.NE.AND P1, PT, R2, RZ, PT ;  /* 0x000000ff0200720c */ /* 0x000fe40003f25270 */
[----:B------:R-:W-:Y:S02]  /*09c0*/  ISETP.GE.U32.AND P0, PT, R0, R9, PT ;  /* 0x000000090000720c */ /* 0x000fe40003f06070 */
[----:B------:R-:W-:-:S04]  /*09d0*/  LOP3.LUT R0, R7, R2, RZ, 0x3c, !PT ;  /* 0x0000000207007212 */ /* 0x000fc800078e3cff */
[----:B------:R-:W-:Y:S01]  /*09e0*/  ISETP.GE.AND P2, PT, R0, RZ, PT ;  /* 0x000000ff0000720c */ /* 0x000fe20003f46270 */
[----:B------:R-:W-:-:S06]  /*09f0*/  VIADD R0, R56, 0x7f ;  /* 0x0000007f38007836 */ /* 0x000fcc0000000000 */
[----:B------:R-:W-:-:S04]  /*0a00*/  @P0 VIADD R5, R5, 0x1 ;  /* 0x0000000105050836 */ /* 0x000fc80000000000 */
[----:B------:R-:W-:Y:S01]  /*0a10*/  IMAD.MOV.U32 R4, RZ, RZ, R5 ;  /* 0x000000ffff047224 */ /* 0x000fe200078e0005 */
[----:B------:R-:W-:-:S03]  /*0a20*/  SHF.R.S32.HI R5, RZ, 0x1f, R0 ;  /* 0x0000001fff057819 */ /* 0x000fc60000011400 */
[----:B------:R-:W-:Y:S01]  /*0a30*/  @!P2 IMAD.MOV R4, RZ, RZ, -R4 ;  /* 0x000000ffff04a224 */ /* 0x000fe200078e0a04 */
[----:B------:R-:W-:Y:S02]  /*0a40*/  @!P1 LOP3.LUT R4, RZ, R2, RZ, 0x33, !PT ;  /* 0x00000002ff049212 */ /* 0x000fe400078e33ff */
[----:B------:R-:W-:-:S03]  /*0a50*/  LEA.HI R5, R5, R0, RZ, 0x7 ;  /* 0x0000000005057211 */ /* 0x000fc600078f38ff */
[----:B------:R-:W-:Y:S02]  /*0a60*/  IMAD.SHL.U32 R37, R4, 0x8, RZ ;  /* 0x0000000804257824 */ /* 0x000fe400078e00ff */
[----:B------:R-:W-:-:S03]  /*0a70*/  IMAD.MOV R4, RZ, RZ, -R4 ;  /* 0x000000ffff047224 */ /* 0x000fc600078e0a04 */
[----:B------:R-:W-:Y:S01]  /*0a80*/  LEA.HI.SX32 R5, R5, -R37, 0x19 ;  /* 0x8000002505057211 */ /* 0x000fe200078fcaff */
[----:B------:R-:W-:Y:S02]  /*0a90*/  IMAD R8, R2, R4, R7 ;  /* 0x0000000402087224 */ /* 0x000fe400078e0207 */
[----:B------:R-:W-:Y:S01]  /*0aa0*/  IMAD.MOV.U32 R4, RZ, RZ, RZ ;  /* 0x000000ffff047224 */ /* 0x000fe200078e00ff */
[----:B------:R-:W-:Y:S02]  /*0ab0*/  VIMNMX R13, PT, PT, R5, 0x8, PT ;  /* 0x00000008050d7848 */ /* 0x000fe40003fe0100 */
[----:B------:R-:W-:Y:S02]  /*0ac0*/  IABS R11, R8 ;  /* 0x00000008000b7213 */ /* 0x000fe40000000000 */
[----:B------:R-:W-:-:S04]  /*0ad0*/  IABS R9, R13 ;  /* 0x0000000d00097213 */ /* 0x000fc80000000000 */
[----:B------:R-:W1:Y:S08]  /*0ae0*/  I2F.RP R0, R9 ;  /* 0x0000000900007306 */ /* 0x000e700000209400 */
[----:B-1----:R-:W1:Y:S02]  /*0af0*/  MUFU.RCP R0, R0 ;  /* 0x0000000000007308 */ /* 0x002e640000001000 */
[----:B-1----:R-:W-:-:S06]  /*0b00*/  VIADD R5, R0, 0xffffffe ;  /* 0x0ffffffe00057836 */ /* 0x002fcc0000000000 */
[----:B------:R-:W1:Y:S02]  /*0b10*/  F2I.FTZ.U32.TRUNC.NTZ R5, R5 ;  /* 0x0000000500057305 */ /* 0x000e64000021f000 */
[----:B-1----:R-:W-:-:S04]  /*0b20*/  IMAD.MOV R6, RZ, RZ, -R5 ;  /* 0x000000ffff067224 */ /* 0x002fc800078e0a05 */
[----:B------:R-:W-:-:S04]  /*0b30*/  IMAD.MOV.U32 R2, RZ, RZ, R6 ;  /* 0x000000ffff027224 */ /* 0x000fc800078e0006 */
[----:B------:R-:W-:Y:S01]  /*0b40*/  IMAD R7, R2, R9, RZ ;  /* 0x0000000902077224 */ /* 0x000fe200078e02ff */
[----:B------:R-:W-:-:S03]  /*0b50*/  IABS R2, R13 ;  /* 0x0000000d00027213 */ /* 0x000fc60000000000 */
[----:B------:R-:W-:Y:S02]  /*0b60*/  IMAD.HI.U32 R4, R5, R7, R4 ;  /* 0x0000000705047227 */ /* 0x000fe400078e0004 */
[----:B------:R-:W1:Y:S02]  /*0b70*/  I2F.RP R5, R10 ;  /* 0x0000000a00057306 */ /* 0x000e640000209400 */
[----:B------:R-:W-:Y:S01]  /*0b80*/  IMAD.MOV R0, RZ, RZ, -R2 ;  /* 0x000000ffff007224 */ /* 0x000fe200078e0a02 */
[----:B------:R-:W-:Y:S01]  /*0b90*/  IABS R2, R57 ;  /* 0x0000003900027213 */ /* 0x000fe20000000000 */
[----:B------:R-:W-:-:S04]  /*0ba0*/  IMAD.HI.U32 R4, R4, R11, RZ ;  /* 0x0000000b04047227 */ /* 0x000fc800078e00ff */
[----:B------:R-:W-:Y:S01]  /*0bb0*/  IMAD R0, R4, R0, R11 ;  /* 0x0000000004007224 */ /* 0x000fe200078e020b */
[----:B------:R-:W2:Y:S04]  /*0bc0*/  I2F.RP R6, R2 ;  /* 0x0000000200067306 */ /* 0x000ea80000209400 */
[----:B------:R-:W-:-:S04]  /*0bd0*/  ISETP.GT.U32.AND P1, PT, R9, R0, PT ;  /* 0x000000000900720c */ /* 0x000fc80003f24070 */
[----:B-1----:R-:W-:Y:S08]  /*0be0*/  MUFU.RCP R5, R5 ;  /* 0x0000000500057308 */ /* 0x002ff00000001000 */
[----:B--2---:R-:W1:Y:S01]  /*0bf0*/  MUFU.RCP R6, R6 ;  /* 0x0000000600067308 */ /* 0x004e620000001000 */
[----:B------:R-:W-:Y:S02]  /*0c00*/  @!P1 IMAD.IADD R0, R0, 0x1, -R9 ;  /* 0x0000000100009824 */ /* 0x000fe400078e0a09 */
[----:B------:R-:W-:Y:S01]  /*0c10*/  @!P1 VIADD R4, R4, 0x1 ;  /* 0x0000000104049836 */ /* 0x000fe20000000000 */
[----:B------:R-:W-:-:S02]  /*0c20*/  ISETP.NE.AND P1, PT, R13, RZ, PT ;  /* 0x000000ff0d00720c */ /* 0x000fc40003f25270 */
[----:B------:R-:W-:Y:S02]  /*0c30*/  ISETP.GE.U32.AND P0, PT, R0, R9, PT ;  /* 0x000000090000720c */ /* 0x000fe40003f06070 */
[----:B------:R-:W-:-:S04]  /*0c40*/  LOP3.LUT R0, R8, R13, RZ, 0x3c, !PT ;  /* 0x0000000d08007212 */ /* 0x000fc800078e3cff */
[----:B------:R-:W-:Y:S01]  /*0c50*/  ISETP.GE.AND P2, PT, R0, RZ, PT ;  /* 0x000000ff0000720c */ /* 0x000fe20003f46270 */
[----:B-1----:R-:W-:-:S06]  /*0c60*/  VIADD R7, R6, 0xffffffe ;  /* 0x0ffffffe06077836 */ /* 0x002fcc0000000000 */
[----:B------:R-:W-:-:S04]  /*0c70*/  @P0 VIADD R4, R4, 0x1 ;  /* 0x0000000104040836 */ /* 0x000fc80000000000 */
[----:B------:R-:W-:Y:S01]  /*0c80*/  IMAD.MOV.U32 R11, RZ, RZ, R4 ;  /* 0x000000ffff0b7224 */ /* 0x000fe200078e0004 */
[----:B------:R-:W-:Y:S01]  /*0c90*/  F2I.FTZ.U32.TRUNC.NTZ R7, R7 ;  /* 0x0000000700077305 */ /* 0x000fe2000021f000 */
[----:B------:R-:W-:Y:S02]  /*0ca0*/  VIADD R4, R5, 0xffffffe ;  /* 0x0ffffffe05047836 */ /* 0x000fe40000000000 */
[----:B------:R-:W-:Y:S01]  /*0cb0*/  @!P2 IMAD.MOV R11, RZ, RZ, -R11 ;  /* 0x000000ffff0ba224 */ /* 0x000fe200078e0a0b */
[----:B------:R-:W-:-:S04]  /*0cc0*/  @!P1 LOP3.LUT R11, RZ, R13, RZ, 0x33, !PT ;  /* 0x0000000dff0b9212 */ /* 0x000fc800078e33ff */
[----:B------:R1:W2:Y:S01]  /*0cd0*/  F2I.FTZ.U32.TRUNC.NTZ R5, R4 ;  /* 0x0000000400057305 */ /* 0x0002a2000021f000 */
[----:B------:R-:W-:-:S04]  /*0ce0*/  IMAD.MOV R0, RZ, RZ, -R11 ;  /* 0x000000ffff007224 */ /* 0x000fc800078e0a0b */
[----:B------:R-:W-:Y:S01]  /*0cf0*/  IMAD R0, R13, R0, R8 ;  /* 0x000000000d007224 */ /* 0x000fe200078e0208 */
[----:B------:R-:W-:-:S03]  /*0d00*/  SHF.R.U32.HI R13, RZ, 0x5, R3 ;  /* 0x00000005ff0d7819 */ /* 0x000fc60000011603 */
[----:B------:R-:W-:Y:S01]  /*0d10*/  IMAD.IADD R37, R37, 0x1, R0 ;  /* 0x0000000125257824 */ /* 0x000fe200078e0200 */
[----:B------:R-:W-:Y:S01]  /*0d20*/  SHF.R.U32.HI R0, RZ, 0x5, R3 ;  /* 0x00000005ff007819 */ /* 0x000fe20000011603 */
[----:B-1----:R-:W-:Y:S01]  /*0d30*/  IMAD.MOV.U32 R4, RZ, RZ, RZ ;  /* 0x000000ffff047224 */ /* 0x002fe200078e00ff */
[----:B------:R-:W-:Y:S01]  /*0d40*/  R2UR UR13, R13 ;  /* 0x000000000d0d72ca */ /* 0x000fe200000e0000 */
[----:B------:R-:W-:Y:S02]  /*0d50*/  IMAD R37, R37, 0x80, R38 ;  /* 0x0000008025257824 */ /* 0x000fe400078e0226 */
[----:B--2---:R-:W-:-:S03]  /*0d60*/  IMAD.MOV R9, RZ, RZ, -R5 ;  /* 0x000000ffff097224 */ /* 0x004fc600078e0a05 */
[----:B------:R-:W-:Y:S01]  /*0d70*/  IABS R6, R37 ;  /* 0x0000002500067213 */ /* 0x000fe20000000000 */
[----:B------:R-:W-:-:S04]  /*0d80*/  IMAD R9, R9, R10, RZ ;  /* 0x0000000a09097224 */ /* 0x000fc800078e02ff */
[----:B------:R-:W-:Y:S01]  /*0d90*/  IMAD.HI.U32 R4, R5, R9, R4 ;  /* 0x0000000905047227 */ /* 0x000fe200078e0004 */
[----:B------:R-:W-:-:S03]  /*0da0*/  SGXT.U32 R5, R0, 0x2 ;  /* 0x000000020005781a */ /* 0x000fc60000000000 */
[----:B------:R-:W-:Y:S02]  /*0db0*/  IMAD.MOV.U32 R9, RZ, RZ, R6 ;  /* 0x000000ffff097224 */ /* 0x000fe400078e0006 */
[----:B------:R-:W-:Y:S02]  /*0dc0*/  IMAD.SHL.U32 R0, R11, 0x80, RZ ;  /* 0x000000800b007824 */ /* 0x000fe400078e00ff */
[----:B------:R-:W-:-:S03]  /*0dd0*/  IMAD.HI.U32 R4, R4, R9, RZ ;  /* 0x0000000904047227 */ /* 0x000fc600078e00ff */
[----:B------:R-:W-:Y:S01]  /*0de0*/  LOP3.LUT R8, R0, R5, RZ, 0xfc, !PT ;  /* 0x0000000500087212 */ /* 0x000fe200078efcff */
[----:B------:R-:W-:Y:S02]  /*0df0*/  IMAD.MOV R4, RZ, RZ, -R4 ;  /* 0x000000ffff047224 */ /* 0x000fe400078e0a04 */
[----:B------:R-:W-:Y:S01]  /*0e00*/  IMAD.MOV R6, RZ, RZ, -R7 ;  /* 0x000000ffff067224 */ /* 0x000fe200078e0a07 */
[----:B------:R-:W-:Y:S01]  /*0e10*/  IABS R13, R8 ;  /* 0x00000008000d7213 */ /* 0x000fe20000000000 */
[----:B------:R-:W-:Y:S01]  /*0e20*/  IMAD R5, R10, R4, R9 ;  /* 0x000000040a057224 */ /* 0x000fe200078e0209 */
[----:B------:R-:W-:Y:S01]  /*0e30*/  LOP3.LUT R14, R8, 0x4, RZ, 0xfc, !PT ;  /* 0x00000004080e7812 */ /* 0x000fe200078efcff */
[----:B------:R-:W-:Y:S01]  /*0e40*/  IMAD.MOV.U32 R11, RZ, RZ, R6 ;  /* 0x000000ffff0b7224 */ /* 0x000fe200078e0006 */
[----:B------:R-:W-:Y:S01]  /*0e50*/  LOP3.LUT R4, R3, 0x60, RZ, 0xc0, !PT ;  /* 0x0000006003047812 */ /* 0x000fe200078ec0ff */
[----:B------:R-:W-:Y:S01]  /*0e60*/  IMAD.MOV.U32 R6, RZ, RZ, RZ ;  /* 0x000000ffff067224 */ /* 0x000fe200078e00ff */
[----:B------:R-:W-:Y:S01]  /*0e70*/  ISETP.GT.U32.AND P0, PT, R10, R5, PT ;  /* 0x000000050a00720c */ /* 0x000fe20003f04070 */
[----:B------:R-:W-:Y:S01]  /*0e80*/  IMAD R11, R11, R2, RZ ;  /* 0x000000020b0b7224 */ /* 0x000fe200078e02ff */
[----:B------:R-:W-:-:S02]  /*0e90*/  LOP3.LUT R18, R8, 0x7c, RZ, 0xfc, !PT ;  /* 0x0000007c08127812 */ /* 0x000fc400078efcff */
[----:B------:R-:W-:Y:S01]  /*0ea0*/  SHF.R.U32.HI R9, RZ, 0x1, R4 ;  /* 0x00000001ff097819 */ /* 0x000fe20000011604 */
[----:B------:R-:W-:Y:S01]  /*0eb0*/  IMAD.HI.U32 R6, R7, R11, R6 ;  /* 0x0000000b07067227 */ /* 0x000fe200078e0006 */
[----:B------:R-:W-:Y:S02]  /*0ec0*/  IABS R15, R18 ;  /* 0x00000012000f7213 */ /* 0x000fe40000000000 */
[----:B------:R-:W-:Y:S01]  /*0ed0*/  LOP3.LUT R16, R8, 0x8, RZ, 0xfc, !PT ;  /* 0x0000000808107812 */ /* 0x000fe200078efcff */
[----:B------:R-:W-:Y:S01]  /*0ee0*/  IMAD.MOV.U32 R11, RZ, RZ, R13 ;  /* 0x000000ffff0b7224 */ /* 0x000fe200078e000d */
[----:B------:R-:W-:Y:S02]  /*0ef0*/  IABS R13, R14 ;  /* 0x0000000e000d7213 */ /* 0x000fe40000000000 */
[----:B------:R-:W-:Y:S01]  /*0f00*/  LOP3.LUT R36, R36, R9, RZ, 0x3c, !PT ;  /* 0x0000000924247212 */ /* 0x000fe200078e3cff */
[----:B------:R-:W-:Y:S01]  /*0f10*/  @!P0 IMAD.IADD R5, R5, 0x1, -R10 ;  /* 0x0000000105058824 */ /* 0x000fe200078e0a0a */
[----:B------:R-:W-:Y:S01]  /*0f20*/  ISETP.GE.AND P0, PT, R37, RZ, PT ;  /* 0x000000ff2500720c */ /* 0x000fe20003f06270 */
[----:B------:R-:W-:Y:S01]  /*0f30*/  IMAD.HI.U32 R7, R6, R11, RZ ;  /* 0x0000000b06077227 */ /* 0x000fe200078e00ff */
[----:B------:R-:W-:-:S02]  /*0f40*/  ISETP.GE.AND P2, PT, R14, RZ, PT ;  /* 0x000000ff0e00720c */ /* 0x000fc40003f46270 */
[----:B------:R-:W-:Y:S01]  /*0f50*/  ISETP.GT.U32.AND P1, PT, R10, R5, PT ;  /* 0x000000050a00720c */ /* 0x000fe20003f24070 */
[----:B------:R-:W-:Y:S01]  /*0f60*/  IMAD.MOV R7, RZ, RZ, -R7 ;  /* 0x000000ffff077224 */ /* 0x000fe200078e0a07 */
[----:B------:R-:W-:Y:S01]  /*0f70*/  ISETP.GE.AND P3, PT, R16, RZ, PT ;  /* 0x000000ff1000720c */ /* 0x000fe20003f66270 */
[----:B------:R-:W-:Y:S01]  /*0f80*/  IMAD.HI.U32 R4, R6, R13, RZ ;  /* 0x0000000d06047227 */ /* 0x000fe200078e00ff */
[C---:B------:R-:W-:Y:S02]  /*0f90*/  LOP3.LUT R20, R8.reuse, 0x38, RZ, 0xfc, !PT ;  /* 0x0000003808147812 */ /* 0x040fe400078efcff */
[----:B------:R-:W-:Y:S01]  /*0fa0*/  LOP3.LUT R22, R8, 0x44, RZ, 0xfc, !PT ;  /* 0x0000004408167812 */ /* 0x000fe200078efcff */
[----:B------:R-:W-:Y:S01]  /*0fb0*/  IMAD R7, R2, R7, R11 ;  /* 0x0000000702077224 */ /* 0x000fe200078e020b */
[----:B------:R-:W-:Y:S01]  /*0fc0*/  IABS R11, R16 ;  /* 0x00000010000b7213 */ /* 0x000fe20000000000 */
[----:B------:R-:W-:Y:S01]  /*0fd0*/  IMAD.HI.U32 R9, R6, R15, RZ ;  /* 0x0000000f06097227 */ /* 0x000fe200078e00ff */
[----:B------:R-:W-:-:S02]  /*0fe0*/  LOP3.LUT R16, R8, 0x18, RZ, 0xfc, !PT ;  /* 0x0000001808107812 */ /* 0x000fc400078efcff */
[C---:B------:R-:W-:Y:S01]  /*0ff0*/  ISETP.GT.U32.AND P4, PT, R2.reuse, R7, PT ;  /* 0x000000070200720c */ /* 0x040fe20003f84070 */
[----:B------:R-:W-:Y:S01]  /*1000*/  IMAD.MOV R4, RZ, RZ, -R4 ;  /* 0x000000ffff047224 */ /* 0x000fe200078e0a04 */
[----:B------:R-:W-:Y:S01]  /*1010*/  IABS R33, R20 ;  /* 0x0000001400217213 */ /* 0x000fe20000000000 */
[----:B------:R-:W-:Y:S01]  /*1020*/  IMAD.MOV R12, RZ, RZ, -R9 ;  /* 0x000000ffff0c7224 */ /* 0x000fe200078e0a09 */
[----:B------:R-:W-:Y:S01]  /*1030*/  IABS R41, R22 ;  /* 0x0000001600297213 */ /* 0x000fe20000000000 */
[----:B------:R-:W-:Y:S01]  /*1040*/  IMAD R9, R2, R4, R13 ;  /* 0x0000000402097224 */ /* 0x000fe200078e020d */
[----:B------:R-:W-:Y:S01]  /*1050*/  LOP3.LUT R3, R3, 0x1f, RZ, 0xc0, !PT ;  /* 0x0000001f03037812 */ /* 0x000fe200078ec0ff */
[----:B------:R-:W-:-:S04]  /*1060*/  IMAD.HI.U32 R4, R6, R11, RZ ;  /* 0x0000000b06047227 */ /* 0x000fc800078e00ff */
[----:B------:R-:W-:Y:S01]  /*1070*/  @!P1 IMAD.IADD R5, R5, 0x1, -R10 ;  /* 0x0000000105059824 */ /* 0x000fe200078e0a0a */
[----:B------:R-:W-:Y:S01]  /*1080*/  LOP3.LUT R10, R8, 0x10, RZ, 0xfc, !PT ;  /* 0x00000010080a7812 */ /* 0x000fe200078efcff */
[----:B------:R-:W-:Y:S01]  /*1090*/  IMAD.MOV R4, RZ, RZ, -R4 ;  /* 0x000000ffff047224 */ /* 0x000fe200078e0a04 */
[----:B------:R-:W-:Y:S01]  /*10a0*/  ISETP.NE.AND P1, PT, R56, RZ, PT ;  /* 0x000000ff3800720c */ /* 0x000fe20003f25270 */
[----:B------:R-:W-:Y:S01]  /*10b0*/  IMAD.MOV.U32 R14, RZ, RZ, R5 ;  /* 0x000000ffff0e7224 */ /* 0x000fe200078e0005 */
[----:B------:R-:W-:Y:S01]  /*10c0*/  IABS R17, R10 ;  /* 0x0000000a00117213 */ /* 0x000fe20000000000 */
[C---:B------:R-:W-:Y:S02]  /*10d0*/  IMAD R5, R2.reuse, R4, R11 ;  /* 0x0000000402057224 */ /* 0x040fe400078e020b */
[----:B------:R-:W-:Y:S02]  /*10e0*/  @!P0 IMAD.MOV R14, RZ, RZ, -R14 ;  /* 0x000000ffff0e8224 */ /* 0x000fe400078e0a0e */
[C---:B------:R-:W-:Y:S01]  /*10f0*/  IMAD R15, R2.reuse, R12, R15 ;  /* 0x0000000c020f7224 */ /* 0x040fe200078e020f */
[----:B------:R-:W-:Y:S01]  /*1100*/  ISETP.GT.U32.AND P0, PT, R2, R5, PT ;  /* 0x000000050200720c */ /* 0x000fe20003f04070 */
[----:B------:R-:W-:Y:S01]  /*1110*/  @!P4 IMAD.IADD R7, R7, 0x1, -R2 ;  /* 0x000000010707c824 */ /* 0x000fe200078e0a02 */
[----:B------:R-:W-:Y:S01]  /*1120*/  LOP3.LUT R12, R8, 0xc, RZ, 0xfc, !PT ;  /* 0x0000000c080c7812 */ /* 0x000fe200078efcff */
[----:B------:R-:W-:Y:S01]  /*1130*/  IMAD R40, R3, UR9, RZ ;  /* 0x0000000903287c24 */ /* 0x000fe2000f8e02ff */
[----:B------:R-:W-:-:S02]  /*1140*/  ISETP.GT.U32.AND P4, PT, R2, R9, PT ;  /* 0x000000090200720c */ /* 0x000fc40003f84070 */
[----:B------:R-:W-:Y:S02]  /*1150*/  IABS R13, R12 ;  /* 0x0000000c000d7213 */ /* 0x000fe40000000000 */
[C---:B------:R-:W-:Y:S02]  /*1160*/  ISETP.GT.U32.AND P5, PT, R2.reuse, R15, PT ;  /* 0x0000000f0200720c */ /* 0x040fe40003fa4070 */
[----:B------:R-:W-:Y:S01]  /*1170*/  ISETP.GT.U32.AND P6, PT, R2, R7, PT ;  /* 0x000000070200720c */ /* 0x000fe20003fc4070 */
[----:B------:R-:W-:Y:S01]  /*1180*/  IMAD.HI.U32 R4, R6, R13, RZ ;  /* 0x0000000d06047227 */ /* 0x000fe200078e00ff */
[----:B------:R-:W-:-:S03]  /*1190*/  @!P1 LOP3.LUT R14, RZ, R56, RZ, 0x33, !PT ;  /* 0x00000038ff0e9212 */ /* 0x000fc600078e33ff */
[----:B------:R-:W-:Y:S02]  /*11a0*/  @!P0 IMAD.IADD R5, R5, 0x1, -R2 ;  /* 0x0000000105058824 */ /* 0x000fe400078e0a02 */
[----:B------:R-:W-:Y:S02]  /*11b0*/  IMAD.MOV R4, RZ, RZ, -R4 ;  /* 0x000000ffff047224 */ /* 0x000fe400078e0a04 */
[----:B------:R-:W-:Y:S01]  /*11c0*/  @!P4 IMAD.IADD R9, R9, 0x1, -R2 ;  /* 0x000000010909c824 */ /* 0x000fe200078e0a02 */
[C---:B------:R-:W-:Y:S01]  /*11d0*/  ISETP.GT.U32.AND P0, PT, R2.reuse, R5, PT ;  /* 0x000000050200720c */ /* 0x040fe20003f04070 */
[----:B------:R-:W-:Y:S01]  /*11e0*/  IMAD R11, R2, R4, R13 ;  /* 0x00000004020b7224 */ /* 0x000fe200078e020d */
[----:B------:R-:W-:Y:S01]  /*11f0*/  ISETP.GE.AND P4, PT, R8, RZ, PT ;  /* 0x000000ff0800720c */ /* 0x000fe20003f86270 */
[----:B------:R-:W-:-:S04]  /*1200*/  IMAD.HI.U32 R4, R6, R17, RZ ;  /* 0x0000001106047227 */ /* 0x000fc800078e00ff */
[----:B------:R-:W-:Y:S02]  /*1210*/  IMAD.MOV R4, RZ, RZ, -R4 ;  /* 0x000000ffff047224 */ /* 0x000fe400078e0a04 */
[--C-:B------:R-:W-:Y:S01]  /*1220*/  @!P5 IMAD.IADD R15, R15, 0x1, -R2.reuse ;  /* 0x000000010f0fd824 */ /* 0x100fe200078e0a02 */
[----:B------:R-:W-:Y:S01]  /*1230*/  ISETP.GE.AND P5, PT, R12, RZ, PT ;  /* 0x000000ff0c00720c */ /* 0x000fe20003fa6270 */
[----:B------:R-:W-:Y:S01]  /*1240*/  IMAD R13, R2, R4, R17 ;  /* 0x00000004020d7224 */ /* 0x000fe200078e0211 */
[----:B------:R-:W-:Y:S01]  /*1250*/  LOP3.LUT R12, R8, 0x14, RZ, 0xfc, !PT ;  /* 0x00000014080c7812 */ /* 0x000fe200078efcff */
[--C-:B------:R-:W-:Y:S01]  /*1260*/  @!P0 IMAD.IADD R5, R5, 0x1, -R2.reuse ;  /* 0x0000000105058824 */ /* 0x100fe200078e0a02 */
[C---:B------:R-:W-:Y:S01]  /*1270*/  ISETP.GT.U32.AND P1, PT, R2.reuse, R15, PT ;  /* 0x0000000f0200720c */ /* 0x040fe20003f24070 */
[----:B------:R-:W-:Y:S01]  /*1280*/  @!P6 IMAD.IADD R7, R7, 0x1, -R2 ;  /* 0x000000010707e824 */ /* 0x000fe200078e0a02 */
[C---:B------:R-:W-:Y:S01]  /*1290*/  ISETP.GT.U32.AND P0, PT, R2.reuse, R13, PT ;  /* 0x0000000d0200720c */ /* 0x040fe20003f04070 */
[----:B------:R-:W-:Y:S01]  /*12a0*/  @!P3 IMAD.MOV R5, RZ, RZ, -R5 ;  /* 0x000000ffff05b224 */ /* 0x000fe200078e0a05 */
[C---:B------:R-:W-:Y:S01]  /*12b0*/  ISETP.GT.U32.AND P6, PT, R2.reuse, R9, PT ;  /* 0x000000090200720c */ /* 0x040fe20003fc4070 */
[----:B------:R-:W-:Y:S01]  /*12c0*/  @!P4 IMAD.MOV R7, RZ, RZ, -R7 ;  /* 0x000000ffff07c224 */ /* 0x000fe200078e0a07 */
[----:B------:R-:W-:Y:S01]  /*12d0*/  IABS R19, R12 ;  /* 0x0000000c00137213 */ /* 0x000fe20000000000 */
[----:B------:R-:W-:Y:S01]  /*12e0*/  IMAD.U32 R56, RZ, RZ, UR41 ;  /* 0x00000029ff387e24 */ /* 0x000fe2000f8e00ff */
[----:B------:R-:W-:-:S02]  /*12f0*/  ISETP.GT.U32.AND P4, PT, R2, R11, PT ;  /* 0x0000000b0200720c */ /* 0x000fc40003f84070 */
[----:B------:R-:W-:Y:S01]  /*1300*/  IABS R17, R16 ;  /* 0x0000001000117213 */ /* 0x000fe20000000000 */
[----:B------:R-:W-:Y:S01]  /*1310*/  IMAD.HI.U32 R4, R6, R19, RZ ;  /* 0x0000001306047227 */ /* 0x000fe200078e00ff */
[----:B------:R-:W-:Y:S02]  /*1320*/  ISETP.GE.AND P3, PT, R16, RZ, PT ;  /* 0x000000ff1000720c */ /* 0x000fe40003f66270 */
[----:B------:R-:W-:Y:S01]  /*1330*/  LOP3.LUT R16, R8, 0x28, RZ, 0xfc, !PT ;  /* 0x0000002808107812 */ /* 0x000fe200078efcff */
[--C-:B------:R-:W-:Y:S01]  /*1340*/  @!P1 IMAD.IADD R15, R15, 0x1, -R2.reuse ;  /* 0x000000010f0f9824 */ /* 0x100fe200078e0a02 */
[----:B------:R-:W-:Y:S01]  /*1350*/  ISETP.GE.AND P1, PT, R10, RZ, PT ;  /* 0x000000ff0a00720c */ /* 0x000fe20003f26270 */
[--C-:B------:R-:W-:Y:S01]  /*1360*/  @!P0 IMAD.IADD R13, R13, 0x1, -R2.reuse ;  /* 0x000000010d0d8824 */ /* 0x100fe200078e0a02 */
[----:B------:R-:W-:Y:S01]  /*1370*/  IABS R25, R16 ;  /* 0x0000001000197213 */ /* 0x000fe20000000000 */
[----:B------:R-:W-:Y:S01]  /*1380*/  @!P6 IMAD.IADD R9, R9, 0x1, -R2 ;  /* 0x000000010909e824 */ /* 0x000fe200078e0a02 */
[----:B------:R-:W-:Y:S01]  /*1390*/  ISETP.GE.AND P6, PT, R18, RZ, PT ;  /* 0x000000ff1200720c */ /* 0x000fe20003fc6270 */
[----:B------:R-:W-:Y:S01]  /*13a0*/  IMAD.MOV R4, RZ, RZ, -R4 ;  /* 0x000000ffff047224 */ /* 0x000fe200078e0a04 */
[----:B------:R-:W-:Y:S01]  /*13b0*/  LOP3.LUT R18, R8, 0x1c, RZ, 0xfc, !PT ;  /* 0x0000001c08127812 */ /* 0x000fe200078efcff */
[----:B------:R-:W-:Y:S01]  /*13c0*/  IMAD.MOV.U32 R71, RZ, RZ, R15 ;  /* 0x000000ffff477224 */ /* 0x000fe200078e000f */
[C---:B------:R-:W-:Y:S01]  /*13d0*/  ISETP.GT.U32.AND P0, PT, R2.reuse, R13, PT ;  /* 0x0000000d0200720c */ /* 0x040fe20003f04070 */
[----:B------:R-:W-:Y:S01]  /*13e0*/  IMAD R15, R2, R4, R19 ;  /* 0x00000004020f7224 */ /* 0x000fe200078e0213 */
[----:B------:R-:W-:Y:S01]  /*13f0*/  IABS R10, R18 ;  /* 0x00000012000a7213 */ /* 0x000fe20000000000 */
[----:B------:R-:W-:-:S02]  /*1400*/  @!P4 IMAD.IADD R11, R11, 0x1, -R2 ;  /* 0x000000010b0bc824 */ /* 0x000fc400078e0a02 */
[----:B------:R-:W-:-:S03]  /*1410*/  IMAD.HI.U32 R4, R6, R17, RZ ;  /* 0x0000001106047227 */ /* 0x000fc600078e00ff */
[C---:B------:R-:W-:Y:S01]  /*1420*/  ISETP.GT.U32.AND P4, PT, R2.reuse, R11, PT ;  /* 0x0000000b0200720c */ /* 0x040fe20003f84070 */
[----:B------:R-:W-:Y:S02]  /*1430*/  IMAD.MOV R4, RZ, RZ, -R4 ;  /* 0x000000ffff047224 */ /* 0x000fe400078e0a04 */
[----:B------:R-:W-:Y:S02]  /*1440*/  IMAD.MOV.U32 R19, RZ, RZ, R10 ;  /* 0x000000ffff137224 */ /* 0x000fe400078e000a */
[----:B------:R-:W-:Y:S02]  /*1450*/  IMAD R17, R2, R4, R17 ;  /* 0x0000000402117224 */ /* 0x000fe400078e0211 */
[----:B------:R-:W-:-:S04]  /*1460*/  IMAD.HI.U32 R10, R6, R19, RZ ;  /* 0x00000013060a7227 */ /* 0x000fc800078e00ff */
[----:B------:R-:W-:Y:S01]  /*1470*/  @!P2 IMAD.MOV R9, RZ, RZ, -R9 ;  /* 0x000000ffff09a224 */ /* 0x000fe200078e0a09 */
[C---:B------:R-:W-:Y:S01]  /*1480*/  ISETP.GT.U32.AND P2, PT, R2.reuse, R15, PT ;  /* 0x0000000f0200720c */ /* 0x040fe20003f44070 */
[----:B------:R-:W-:Y:S01]  /*1490*/  @!P0 IMAD.IADD R13, R13, 0x1, -R2 ;  /* 0x000000010d0d8824 */ /* 0x000fe200078e0a02 */
[----:B------:R-:W-:Y:S01]  /*14a0*/  ISETP.GT.U32.AND P0, PT, R2, R17, PT ;  /* 0x000000110200720c */ /* 0x000fe20003f04070 */
[----:B------:R-:W-:Y:S02]  /*14b0*/  IMAD.MOV R10, RZ, RZ, -R10 ;  /* 0x000000ffff0a7224 */ /* 0x000fe400078e0a0a */
[--C-:B------:R-:W-:Y:S01]  /*14c0*/  @!P4 IMAD.IADD R11, R11, 0x1, -R2.reuse ;  /* 0x000000010b0bc824 */ /* 0x100fe200078e0a02 */
[----:B------:R-:W-:Y:S01]  /*14d0*/  ISETP.GE.AND P4, PT, R18, RZ, PT ;  /* 0x000000ff1200720c */ /* 0x000fe20003f86270 */
[----:B------:R-:W-:Y:S01]  /*14e0*/  IMAD R19, R2, R10, R19 ;  /* 0x0000000a02137224 */ /* 0x000fe200078e0213 */
[----:B------:R-:W-:Y:S01]  /*14f0*/  LOP3.LUT R10, R8, 0x24, RZ, 0xfc, !PT ;  /* 0x00000024080a7812 */ /* 0x000fe200078efcff */
[----:B------:R-:W-:Y:S01]  /*1500*/  @!P6 IMAD.MOV R71, RZ, RZ, -R71 ;  /* 0x000000ffff47e224 */ /* 0x000fe200078e0a47 */
[----:B------:R-:W-:Y:S01]  /*1510*/  ISETP.GE.AND P6, PT, R12, RZ, PT ;  /* 0x000000ff0c00720c */ /* 0x000fe20003fc6270 */
[----:B------:R-:W-:Y:S01]  /*1520*/  @!P5 IMAD.MOV R11, RZ, RZ, -R11 ;  /* 0x000000ffff0bd224 */ /* 0x000fe200078e0a0b */
[----:B------:R-:W-:Y:S01]  /*1530*/  LOP3.LUT R12, R8, 0x20, RZ, 0xfc, !PT ;  /* 0x00000020080c7812 */ /* 0x000fe200078efcff */
[--C-:B------:R-:W-:Y:S01]  /*1540*/  @!P2 IMAD.IADD R15, R15, 0x1, -R2.reuse ;  /* 0x000000010f0fa824 */ /* 0x100fe200078e0a02 */
[----:B------:R-:W-:Y:S01]  /*1550*/  ISETP.GT.U32.AND P5, PT, R2, R19, PT ;  /* 0x000000130200720c */ /* 0x000fe20003fa4070 */
[----:B------:R-:W-:Y:S01]  /*1560*/  @!P0 IMAD.IADD R17, R17, 0x1, -R2 ;  /* 0x0000000111118824 */ /* 0x000fe200078e0a02 */
[----:B------:R-:W-:Y:S01]  /*1570*/  IABS R21, R12 ;  /* 0x0000000c00157213 */ /* 0x000fe20000000000 */
[----:B------:R-:W-:Y:S01]  /*1580*/  @!P1 IMAD.MOV R13, RZ, RZ, -R13 ;  /* 0x000000ffff0d9224 */ /* 0x000fe200078e0a0d */
[----:B------:R-:W-:-:S02]  /*1590*/  IABS R23, R10 ;  /* 0x0000000a00177213 */ /* 0x000fc40000000000 */
[----:B------:R-:W-:Y:S01]  /*15a0*/  ISETP.GT.U32.AND P2, PT, R2, R15, PT ;  /* 0x0000000f0200720c */ /* 0x000fe20003f44070 */
[----:B------:R-:W-:Y:S01]  /*15b0*/  IMAD.HI.U32 R4, R6, R21, RZ ;  /* 0x0000001506047227 */ /* 0x000fe200078e00ff */
[----:B------:R-:W-:Y:S02]  /*15c0*/  ISETP.GT.U32.AND P0, PT, R2, R17, PT ;  /* 0x000000110200720c */ /* 0x000fe40003f04070 */
[----:B------:R-:W-:Y:S01]  /*15d0*/  ISETP.GE.AND P1, PT, R12, RZ, PT ;  /* 0x000000ff0c00720c */ /* 0x000fe20003f26270 */
[----:B------:R-:W-:Y:S01]  /*15e0*/  IMAD.MOV R12, RZ, RZ, -R4 ;  /* 0x000000ffff0c7224 */ /* 0x000fe200078e0a04 */
[----:B------:R-:W-:Y:S01]  /*15f0*/  LOP3.LUT R18, R8, 0x34, RZ, 0xfc, !PT ;  /* 0x0000003408127812 */ /* 0x000fe200078efcff */
[----:B------:R-:W-:-:S03]  /*1600*/  IMAD.HI.U32 R4, R6, R23, RZ ;  /* 0x0000001706047227 */ /* 0x000fc600078e00ff */
[----:B------:R-:W-:Y:S01]  /*1610*/  IABS R31, R18 ;  /* 0x00000012001f7213 */ /* 0x000fe20000000000 */
[----:B------:R-:W-:Y:S02]  /*1620*/  @!P5 IMAD.IADD R19, R19, 0x1, -R2 ;  /* 0x000000011313d824 */ /* 0x000fe400078e0a02 */
[----:B------:R-:W-:Y:S02]  /*1630*/  IMAD.MOV R4, RZ, RZ, -R4 ;  /* 0x000000ffff047224 */ /* 0x000fe400078e0a04 */
[--C-:B------:R-:W-:Y:S01]  /*1640*/  @!P2 IMAD.IADD R15, R15, 0x1, -R2.reuse ;  /* 0x000000010f0fa824 */ /* 0x100fe200078e0a02 */
[----:B------:R-:W-:Y:S01]  /*1650*/  ISETP.GT.U32.AND P5, PT, R2, R19, PT ;  /* 0x000000130200720c */ /* 0x000fe20003fa4070 */
[----:B------:R-:W-:Y:S01]  /*1660*/  @!P0 IMAD.IADD R17, R17, 0x1, -R2 ;  /* 0x0000000111118824 */ /* 0x000fe200078e0a02 */
[----:B------:R-:W-:Y:S01]  /*1670*/  ISETP.GE.AND P2, PT, R10, RZ, PT ;  /* 0x000000ff0a00720c */ /* 0x000fe20003f46270 */
[----:B------:R-:W-:Y:S01]  /*1680*/  IMAD R23, R2, R4, R23 ;  /* 0x0000000402177224 */ /* 0x000fe200078e0217 */
[----:B------:R-:W-:Y:S01]  /*1690*/  LOP3.LUT R4, R8, 0x2c, RZ, 0xfc, !PT ;  /* 0x0000002c08047812 */ /* 0x000fe200078efcff */
[----:B------:R-:W-:-:S03]  /*16a0*/  IMAD.HI.U32 R10, R6, R25, RZ ;  /* 0x00000019060a7227 */ /* 0x000fc600078e00ff */
[----:B------:R-:W-:Y:S01]  /*16b0*/  IABS R27, R4 ;  /* 0x00000004001b7213 */ /* 0x000fe20000000000 */
[----:B------:R-:W-:Y:S01]  /*16c0*/  @!P3 IMAD.MOV R17, RZ, RZ, -R17 ;  /* 0x000000ffff11b224 */ /* 0x000fe200078e0a11 */
[----:B------:R-:W-:Y:S01]  /*16d0*/  ISETP.GT.U32.AND P3, PT, R2, R23, PT ;  /* 0x000000170200720c */ /* 0x000fe20003f64070 */
[----:B------:R-:W-:Y:S02]  /*16e0*/  IMAD.MOV R10, RZ, RZ, -R10 ;  /* 0x000000ffff0a7224 */ /* 0x000fe400078e0a0a */
[----:B------:R-:W-:Y:S01]  /*16f0*/  @!P5 IMAD.IADD R19, R19, 0x1, -R2 ;  /* 0x000000011313d824 */ /* 0x000fe200078e0a02 */
[----:B------:R-:W-:Y:S01]  /*1700*/  ISETP.GE.AND P5, PT, R4, RZ, PT ;  /* 0x000000ff0400720c */ /* 0x000fe20003fa6270 */
[C---:B------:R-:W-:Y:S02]  /*1710*/  IMAD R25, R2.reuse, R10, R25 ;  /* 0x0000000a02197224 */ /* 0x040fe400078e0219 */
[C---:B------:R-:W-:Y:S02]  /*1720*/  IMAD R21, R2.reuse, R12, R21 ;  /* 0x0000000c02157224 */ /* 0x040fe400078e0215 */
[----:B------:R-:W-:Y:S01]  /*1730*/  @!P4 IMAD.MOV R19, RZ, RZ, -R19 ;  /* 0x000000ffff13c224 */ /* 0x000fe200078e0a13 */
[----:B------:R-:W-:Y:S01]  /*1740*/  ISETP.GT.U32.AND P4, PT, R2, R25, PT ;  /* 0x000000190200720c */ /* 0x000fe20003f84070 */
[----:B------:R-:W-:Y:S01]  /*1750*/  IMAD.HI.U32 R4, R6, R27, RZ ;  /* 0x0000001b06047227 */ /* 0x000fe200078e00ff */
[----:B------:R-:W-:-:S03]  /*1760*/  ISETP.GT.U32.AND P0, PT, R2, R21, PT ;  /* 0x000000150200720c */ /* 0x000fc60003f04070 */
[----:B------:R-:W-:Y:S02]  /*1770*/  @!P3 IMAD.IADD R23, R23, 0x1, -R2 ;  /* 0x000000011717b824 */ /* 0x000fe400078e0a02 */
[----:B------:R-:W-:Y:S01]  /*1780*/  @!P6 IMAD.MOV R15, RZ, RZ, -R15 ;  /* 0x000000ffff0fe224 */ /* 0x000fe200078e0a0f */
[----:B------:R-:W-:Y:S01]  /*1790*/  ISETP.GE.AND P6, PT, R16, RZ, PT ;  /* 0x000000ff1000720c */ /* 0x000fe20003fc6270 */
[----:B------:R-:W-:Y:S01]  /*17a0*/  IMAD.MOV R12, RZ, RZ, -R4 ;  /* 0x000000ffff0c7224 */ /* 0x000fe200078e0a04 */
[----:B------:R-:W-:Y:S01]  /*17b0*/  ISETP.GT.U32.AND P3, PT, R2, R23, PT ;  /* 0x000000170200720c */ /* 0x000fe20003f64070 */
[----:B------:R-:W-:Y:S01]  /*17c0*/  IMAD.HI.U32 R4, R6, R31, RZ ;  /* 0x0000001f06047227 */ /* 0x000fe200078e00ff */
[----:B------:R-:W-:-:S03]  /*17d0*/  LOP3.LUT R16, R8, 0x30, RZ, 0xfc, !PT ;  /* 0x0000003008107812 */ /* 0x000fc600078efcff */
[--C-:B------:R-:W-:Y:S01]  /*17e0*/  @!P4 IMAD.IADD R25, R25, 0x1, -R2.reuse ;  /* 0x000000011919c824 */ /* 0x100fe200078e0a02 */
[----:B------:R-:W-:Y:S01]  /*17f0*/  IABS R29, R16 ;  /* 0x00000010001d7213 */ /* 0x000fe20000000000 */
[----:B------:R-:W-:Y:S02]  /*1800*/  @!P0 IMAD.IADD R21, R21, 0x1, -R2 ;  /* 0x0000000115158824 */ /* 0x000fe400078e0a02 */
[C---:B------:R-:W-:Y:S01]  /*1810*/  IMAD R27, R2.reuse, R12, R27 ;  /* 0x0000000c021b7224 */ /* 0x040fe200078e021b */
[C---:B------:R-:W-:Y:S01]  /*1820*/  ISETP.GT.U32.AND P4, PT, R2.reuse, R25, PT ;  /* 0x000000190200720c */ /* 0x040fe20003f84070 */
[----:B------:R-:W-:Y:S01]  /*1830*/  IMAD.MOV R4, RZ, RZ, -R4 ;  /* 0x000000ffff047224 */ /* 0x000fe200078e0a04 */
[C---:B------:R-:W-:Y:S01]  /*1840*/  ISETP.GT.U32.AND P0, PT, R2.reuse, R21, PT ;  /* 0x000000150200720c */ /* 0x040fe20003f04070 */
[----:B------:R-:W-:Y:S01]  /*1850*/  @!P3 IMAD.IADD R23, R23, 0x1, -R2 ;  /* 0x000000011717b824 */ /* 0x000fe200078e0a02 */
[----:B------:R-:W-:Y:S01]  /*1860*/  ISETP.GT.U32.AND P3, PT, R2, R27, PT ;  /* 0x0000001b0200720c */ /* 0x000fe20003f64070 */
[----:B------:R-:W-:-:S04]  /*1870*/  IMAD.HI.U32 R10, R6, R29, RZ ;  /* 0x0000001d060a7227 */ /* 0x000fc800078e00ff */
[C---:B------:R-:W-:Y:S02]  /*1880*/  IMAD R31, R2.reuse, R4, R31 ;  /* 0x00000004021f7224 */ /* 0x040fe400078e021f */
[----:B------:R-:W-:Y:S02]  /*1890*/  IMAD.MOV R10, RZ, RZ, -R10 ;  /* 0x000000ffff0a7224 */ /* 0x000fe400078e0a0a */
[----:B------:R-:W-:Y:S01]  /*18a0*/  @!P4 IMAD.IADD R25, R25, 0x1, -R2 ;  /* 0x000000011919c824 */ /* 0x000fe200078e0a02 */
[C---:B------:R-:W-:Y:S01]  /*18b0*/  ISETP.GT.U32.AND P4, PT, R2.reuse, R31, PT ;  /* 0x0000001f0200720c */ /* 0x040fe20003f84070 */
[----:B------:R-:W-:Y:S02]  /*18c0*/  IMAD R29, R2, R10, R29 ;  /* 0x0000000a021d7224 */ /* 0x000fe400078e021d */
[----:B------:R-:W-:-:S04]  /*18d0*/  IMAD.HI.U32 R10, R6, R33, RZ ;  /* 0x00000021060a7227 */ /* 0x000fc800078e00ff */
[--C-:B------:R-:W-:Y:S01]  /*18e0*/  @!P0 IMAD.IADD R21, R21, 0x1, -R2.reuse ;  /* 0x0000000115158824 */ /* 0x100fe200078e0a02 */
[----:B------:R-:W-:Y:S01]  /*18f0*/  ISETP.GE.AND P0, PT, R16, RZ, PT ;  /* 0x000000ff1000720c */ /* 0x000fe20003f06270 */
[----:B------:R-:W-:Y:S01]  /*1900*/  @!P3 IMAD.IADD R27, R27, 0x1, -R2 ;  /* 0x000000011b1bb824 */ /* 0x000fe200078e0a02 */
[----:B------:R-:W-:Y:S01]  /*1910*/  LOP3.LUT R16, R8, 0x3c, RZ, 0xfc, !PT ;  /* 0x0000003c08107812 */ /* 0x000fe200078efcff */
[----:B------:R-:W-:Y:S02]  /*1920*/  IMAD.MOV R10, RZ, RZ, -R10 ;  /* 0x000000ffff0a7224 */ /* 0x000fe400078e0a0a */
[----:B------:R-:W-:Y:S01]  /*1930*/  @!P2 IMAD.MOV R23, RZ, RZ, -R23 ;  /* 0x000000ffff17a224 */ /* 0x000fe200078e0a17 */
[----:B------:R-:W-:Y:S01]  /*1940*/  IABS R35, R16 ;  /* 0x0000001000237213 */ /* 0x000fe20000000000 */
[C---:B------:R-:W-:Y:S01]  /*1950*/  IMAD R33, R2.reuse, R10, R33 ;  /* 0x0000000a02217224 */ /* 0x040fe200078e0221 */
[----:B------:R-:W-:Y:S01]  /*1960*/  ISETP.GT.U32.AND P3, PT, R2, R27, PT ;  /* 0x0000001b0200720c */ /* 0x000fe20003f64070 */
[----:B------:R-:W-:Y:S01]  /*1970*/  @!P1 IMAD.MOV R21, RZ, RZ, -R21 ;  /* 0x000000ffff159224 */ /* 0x000fe200078e0a15 */
[----:B------:R-:W-:Y:S01]  /*1980*/  ISETP.GE.AND P2, PT, R18, RZ, PT ;  /* 0x000000ff1200720c */ /* 0x000fe20003f46270 */
[----:B------:R-:W-:Y:S01]  /*1990*/  IMAD.HI.U32 R4, R6, R35, RZ ;  /* 0x0000002306047227 */ /* 0x000fe200078e00ff */
[----:B------:R-:W-:-:S02]  /*19a0*/  LOP3.LUT R18, R8, 0x40, RZ, 0xfc, !PT ;  /* 0x0000004008127812 */ /* 0x000fc400078efcff */
[C---:B------:R-:W-:Y:S01]  /*19b0*/  ISETP.GT.U32.AND P1, PT, R2.reuse, R29, PT ;  /* 0x0000001d0200720c */ /* 0x040fe20003f24070 */
[----:B------:R-:W-:Y:S01]  /*19c0*/  @!P6 IMAD.MOV R25, RZ, RZ, -R25 ;  /* 0x000000ffff19e224 */ /* 0x000fe200078e0a19 */
[----:B------:R-:W-:Y:S01]  /*19d0*/  IABS R39, R18 ;  /* 0x0000001200277213 */ /* 0x000fe20000000000 */
[----:B------:R-:W-:Y:S01]  /*19e0*/  @!P4 IMAD.IADD R31, R31, 0x1, -R2 ;  /* 0x000000011f1fc824 */ /* 0x000fe200078e0a02 */
[----:B------:R-:W-:Y:S01]  /*19f0*/  ISETP.GT.U32.AND P6, PT, R2, R33, PT ;  /* 0x000000210200720c */ /* 0x000fe20003fc4070 */
[----:B------:R-:W-:Y:S02]  /*1a00*/  IMAD.MOV R4, RZ, RZ, -R4 ;  /* 0x000000ffff047224 */ /* 0x000fe400078e0a04 */
[----:B------:R-:W-:Y:S01]  /*1a10*/  IMAD.HI.U32 R10, R6, R39, RZ ;  /* 0x00000027060a7227 */ /* 0x000fe200078e00ff */
[----:B------:R-:W-:-:S03]  /*1a20*/  ISETP.GT.U32.AND P4, PT, R2, R31, PT ;  /* 0x0000001f0200720c */ /* 0x000fc60003f84070 */
[----:B------:R-:W-:Y:S01]  /*1a30*/  @!P3 IMAD.IADD R27, R27, 0x1, -R2 ;  /* 0x000000011b1bb824 */ /* 0x000fe200078e0a02 */
[----:B------:R-:W-:Y:S01]  /*1a40*/  ISETP.GE.AND P3, PT, R20, RZ, PT ;  /* 0x000000ff1400720c */ /* 0x000fe20003f66270 */
[----:B------:R-:W-:Y:S01]  /*1a50*/  IMAD R35, R2, R4, R35 ;  /* 0x0000000402237224 */ /* 0x000fe200078e0223 */
[C---:B------:R-:W-:Y:S01]  /*1a60*/  LOP3.LUT R4, R8.reuse, 0x48, RZ, 0xfc, !PT ;  /* 0x0000004808047812 */ /* 0x040fe200078efcff */
[----:B------:R-:W-:Y:S01]  /*1a70*/  IMAD.MOV R10, RZ, RZ, -R10 ;  /* 0x000000ffff0a7224 */ /* 0x000fe200078e0a0a */
[----:B------:R-:W-:Y:S01]  /*1a80*/  LOP3.LUT R20, R8, 0x58, RZ, 0xfc, !PT ;  /* 0x0000005808147812 */ /* 0x000fe200078efcff */
[----:B------:R-:W-:Y:S01]  /*1a90*/  @!P5 IMAD.MOV R27, RZ, RZ, -R27 ;  /* 0x000000ffff1bd224 */ /* 0x000fe200078e0a1b */
[C---:B------:R-:W-:Y:S01]  /*1aa0*/  ISETP.GT.U32.AND P5, PT, R2.reuse, R35, PT ;  /* 0x000000230200720c */ /* 0x040fe20003fa4070 */
[--C-:B------:R-:W-:Y:S01]  /*1ab0*/  @!P1 IMAD.IADD R29, R29, 0x1, -R2.reuse ;  /* 0x000000011d1d9824 */ /* 0x100fe200078e0a02 */
[----:B------:R-:W-:Y:S01]  /*1ac0*/  IABS R43, R4 ;  /* 0x00000004002b7213 */ /* 0x000fe20000000000 */
[C---:B------:R-:W-:Y:S01]  /*1ad0*/  IMAD R39, R2.reuse, R10, R39 ;  /* 0x0000000a02277224 */ /* 0x040fe200078e0227 */
[----:B------:R-:W-:Y:S01]  /*1ae0*/  IABS R51, R20 ;  /* 0x0000001400337213 */ /* 0x000fe20000000000 */
[----:B------:R-:W-:Y:S01]  /*1af0*/  @!P6 IMAD.IADD R33, R33, 0x1, -R2 ;  /* 0x000000012121e824 */ /* 0x000fe200078e0a02 */
[----:B------:R-:W-:Y:S01]  /*1b00*/  ISETP.GT.U32.AND P1, PT, R2, R29, PT ;  /* 0x0000001d0200720c */ /* 0x000fe20003f24070 */
[----:B------:R-:W-:-:S03]  /*1b10*/  IMAD.HI.U32 R12, R6, R41, RZ ;  /* 0x00000029060c7227 */ /* 0x000fc600078e00ff */
[C---:B------:R-:W-:Y:S01]  /*1b20*/  ISETP.GT.U32.AND P6, PT, R2.reuse, R33, PT ;  /* 0x000000210200720c */ /* 0x040fe20003fc4070 */
[----:B------:R-:W-:Y:S01]  /*1b30*/  @!P4 IMAD.IADD R31, R31, 0x1, -R2 ;  /* 0x000000011f1fc824 */ /* 0x000fe200078e0a02 */
[----:B------:R-:W-:Y:S01]  /*1b40*/  ISETP.GT.U32.AND P4, PT, R2, R39, PT ;  /* 0x000000270200720c */ /* 0x000fe20003f84070 */
[----:B------:R-:W-:Y:S02]  /*1b50*/  IMAD.MOV R12, RZ, RZ, -R12 ;  /* 0x000000ffff0c7224 */ /* 0x000fe400078e0a0c */
[----:B------:R-:W-:Y:S01]  /*1b60*/  @!P5 IMAD.IADD R35, R35, 0x1, -R2 ;  /* 0x000000012323d824 */ /* 0x000fe200078e0a02 */
[----:B------:R-:W-:Y:S01]  /*1b70*/  ISETP.GE.AND P5, PT, R4, RZ, PT ;  /* 0x000000ff0400720c */ /* 0x000fe20003fa6270 */
[----:B------:R-:W-:Y:S01]  /*1b80*/  IMAD R41, R2, R12, R41 ;  /* 0x0000000c02297224 */ /* 0x000fe200078e0229 */
[----:B------:R-:W-:Y:S01]  /*1b90*/  LOP3.LUT R12, R8, 0x4c, RZ, 0xfc, !PT ;  /* 0x0000004c080c7812 */ /* 0x000fe200078efcff */
[----:B------:R-:W-:-:S03]  /*1ba0*/  IMAD.HI.U32 R4, R6, R43, RZ ;  /* 0x0000002b06047227 */ /* 0x000fc600078e00ff */
[----:B------:R-:W-:Y:S01]  /*1bb0*/  IABS R45, R12 ;  /* 0x0000000c002d7213 */ /* 0x000fe20000000000 */
[--C-:B------:R-:W-:Y:S01]  /*1bc0*/  @!P1 IMAD.IADD R29, R29, 0x1, -R2.reuse ;  /* 0x000000011d1d9824 */ /* 0x100fe200078e0a02 */
[----:B------:R-:W-:Y:S01]  /*1bd0*/  ISETP.GE.AND P1, PT, R16, RZ, PT ;  /* 0x000000ff1000720c */ /* 0x000fe20003f26270 */
[--C-:B------:R-:W-:Y:S01]  /*1be0*/  @!P6 IMAD.IADD R33, R33, 0x1, -R2.reuse ;  /* 0x000000012121e824 */ /* 0x100fe200078e0a02 */
[----:B------:R-:W-:Y:S01]  /*1bf0*/  LOP3.LUT R16, R8, 0x50, RZ, 0xfc, !PT ;  /* 0x0000005008107812 */ /* 0x000fe200078efcff */
[----:B------:R-:W-:Y:S01]  /*1c00*/  @!P4 IMAD.IADD R39, R39, 0x1, -R2 ;  /* 0x000000012727c824 */ /* 0x000fe200078e0a02 */
[----:B------:R-:W-:Y:S01]  /*1c10*/  ISETP.GT.U32.AND P4, PT, R2, R35, PT ;  /* 0x000000230200720c */ /* 0x000fe20003f84070 */
[----:B------:R-:W-:Y:S01]  /*1c20*/  IMAD.MOV R10, RZ, RZ, -R4 ;  /* 0x000000ffff0a7224 */ /* 0x000fe200078e0a04 */
[----:B------:R-:W-:Y:S01]  /*1c30*/  IABS R47, R16 ;  /* 0x00000010002f7213 */ /* 0x000fe20000000000 */
[----:B------:R-:W-:Y:S01]  /*1c40*/  IMAD.HI.U32 R4, R6, R45, RZ ;  /* 0x0000002d06047227 */ /* 0x000fe200078e00ff */
[----:B------:R-:W-:-:S02]  /*1c50*/  ISETP.GE.AND P6, PT, R22, RZ, PT ;  /* 0x000000ff1600720c */ /* 0x000fc40003fc6270 */
[----:B------:R-:W-:Y:S01]  /*1c60*/  LOP3.LUT R22, R8, 0x74, RZ, 0xfc, !PT ;  /* 0x0000007408167812 */ /* 0x000fe200078efcff */
[----:B------:R-:W-:Y:S01]  /*1c70*/  @!P3 IMAD.MOV R33, RZ, RZ, -R33 ;  /* 0x000000ffff21b224 */ /* 0x000fe200078e0a21 */
[----:B------:R-:W-:Y:S01]  /*1c80*/  ISETP.GT.U32.AND P3, PT, R2, R39, PT ;  /* 0x000000270200720c */ /* 0x000fe20003f64070 */
[----:B------:R-:W-:Y:S01]  /*1c90*/  IMAD.MOV R4, RZ, RZ, -R4 ;  /* 0x000000ffff047224 */ /* 0x000fe200078e0a04 */
[----:B------:R-:W-:Y:S01]  /*1ca0*/  IABS R67, R22 ;  /* 0x0000001600437213 */ /* 0x000fe20000000000 */
[----:B------:R-:W-:Y:S01]  /*1cb0*/  @!P0 IMAD.MOV R29, RZ, RZ, -R29 ;  /* 0x000000ffff1d8224 */ /* 0x000fe200078e0a1d */
[----:B------:R-:W-:Y:S01]  /*1cc0*/  ISETP.GE.AND P0, PT, R18, RZ, PT ;  /* 0x000000ff1200720c */ /* 0x000fe20003f06270 */
[----:B------:R-:W-:Y:S01]  /*1cd0*/  @!P2 IMAD.MOV R31, RZ, RZ, -R31 ;  /* 0x000000ffff1fa224 */ /* 0x000fe200078e0a1f */
[C---:B------:R-:W-:Y:S01]  /*1ce0*/  ISETP.GT.U32.AND P2, PT, R2.reuse, R41, PT ;  /* 0x000000290200720c */ /* 0x040fe20003f44070 */
[----:B------:R-:W-:Y:S01]  /*1cf0*/  IMAD R45, R2, R4, R45 ;  /* 0x00000004022d7224 */ /* 0x000fe200078e022d */
[----:B------:R-:W-:Y:S01]  /*1d00*/  LOP3.LUT R18, R8, 0x54, RZ, 0xfc, !PT ;  /* 0x0000005408127812 */ /* 0x000fe200078efcff */
[----:B------:R-:W-:-:S03]  /*1d10*/  IMAD.HI.U32 R4, R6, R47, RZ ;  /* 0x0000002f06047227 */ /* 0x000fc600078e00ff */
[----:B------:R-:W-:Y:S01]  /*1d20*/  IABS R49, R18 ;  /* 0x0000001200317213 */ /* 0x000fe20000000000 */
[----:B------:R-:W-:Y:S02]  /*1d30*/  IMAD.MOV R4, RZ, RZ, -R4 ;  /* 0x000000ffff047224 */ /* 0x000fe400078e0a04 */
[--C-:B------:R-:W-:Y:S01]  /*1d40*/  @!P3 IMAD.IADD R39, R39, 0x1, -R2.reuse ;  /* 0x000000012727b824 */ /* 0x100fe200078e0a02 */
[C---:B------:R-:W-:Y:S01]  /*1d50*/  ISETP.GT.U32.AND P3, PT, R2.reuse, R45, PT ;  /* 0x0000002d0200720c */ /* 0x040fe20003f64070 */
[C---:B------:R-:W-:Y:S02]  /*1d60*/  IMAD R47, R2.reuse, R4, R47 ;  /* 0x00000004022f7224 */ /* 0x040fe400078e022f */
[----:B------:R-:W-:Y:S02]  /*1d70*/  @!P2 IMAD.IADD R41, R41, 0x1, -R2 ;  /* 0x000000012929a824 */ /* 0x000fe400078e0a02 */
[----:B------:R-:W-:Y:S01]  /*1d80*/  @!P0 IMAD.MOV R39, RZ, RZ, -R39 ;  /* 0x000000ffff278224 */ /* 0x000fe200078e0a27 */
[C---:B------:R-:W-:Y:S01]  /*1d90*/  ISETP.GT.U32.AND P0, PT, R2.reuse, R47, PT ;  /* 0x0000002f0200720c */ /* 0x040fe20003f04070 */
[C---:B------:R-:W-:Y:S01]  /*1da0*/  IMAD R43, R2.reuse, R10, R43 ;  /* 0x0000000a022b7224 */ /* 0x040fe200078e022b */
[----:B------:R-:W-:Y:S01]  /*1db0*/  ISETP.GT.U32.AND P2, PT, R2, R41, PT ;  /* 0x000000290200720c */ /* 0x000fe20003f44070 */
[----:B------:R-:W-:-:S04]  /*1dc0*/  IMAD.HI.U32 R4, R6, R51, RZ ;  /* 0x0000003306047227 */ /* 0x000fc800078e00ff */
[----:B------:R-:W-:Y:S01]  /*1dd0*/  @!P4 IMAD.IADD R35, R35, 0x1, -R2 ;  /* 0x000000012323c824 */ /* 0x000fe200078e0a02 */
[----:B------:R-:W-:Y:S01]  /*1de0*/  ISETP.GT.U32.AND P4, PT, R2, R43, PT ;  /* 0x0000002b0200720c */ /* 0x000fe20003f84070 */
[----:B------:R-:W-:Y:S02]  /*1df0*/  IMAD.MOV R4, RZ, RZ, -R4 ;  /* 0x000000ffff047224 */ /* 0x000fe400078e0a04 */
[----:B------:R-:W-:-:S04]  /*1e00*/  IMAD.HI.U32 R10, R6, R49, RZ ;  /* 0x00000031060a7227 */ /* 0x000fc800078e00ff */
[C---:B------:R-:W-:Y:S02]  /*1e10*/  IMAD R51, R2.reuse, R4, R51 ;  /* 0x0000000402337224 */ /* 0x040fe400078e0233 */
[--C-:B------:R-:W-:Y:S02]  /*1e20*/  @!P0 IMAD.IADD R47, R47, 0x1, -R2.reuse ;  /* 0x000000012f2f8824 */ /* 0x100fe400078e0a02 */
[--C-:B------:R-:W-:Y:S01]  /*1e30*/  @!P2 IMAD.IADD R41, R41, 0x1, -R2.reuse ;  /* 0x000000012929a824 */ /* 0x100fe200078e0a02 */
[----:B------:R-:W-:Y:S01]  /*1e40*/  ISETP.GT.U32.AND P0, PT, R2, R51, PT ;  /* 0x000000330200720c */ /* 0x000fe20003f04070 */
[----:B------:R-:W-:Y:S01]  /*1e50*/  @!P4 IMAD.IADD R43, R43, 0x1, -R2 ;  /* 0x000000012b2bc824 */ /* 0x000fe200078e0a02 */
[----:B------:R-:W-:Y:S01]  /*1e60*/  ISETP.GE.AND P2, PT, R12, RZ, PT ;  /* 0x000000ff0c00720c */ /* 0x000fe20003f46270 */
[----:B------:R-:W-:Y:S01]  /*1e70*/  @!P1 IMAD.MOV R35, RZ, RZ, -R35 ;  /* 0x000000ffff239224 */ /* 0x000fe200078e0a23 */
[----:B------:R-:W-:Y:S01]  /*1e80*/  LOP3.LUT R12, R8, 0x5c, RZ, 0xfc, !PT ;  /* 0x0000005c080c7812 */ /* 0x000fe200078efcff */
[----:B------:R-:W-:Y:S01]  /*1e90*/  IMAD.MOV R10, RZ, RZ, -R10 ;  /* 0x000000ffff0a7224 */ /* 0x000fe200078e0a0a */
[----:B------:R-:W-:Y:S01]  /*1ea0*/  ISETP.GE.AND P4, PT, R16, RZ, PT ;  /* 0x000000ff1000720c */ /* 0x000fe20003f86270 */
[--C-:B------:R-:W-:Y:S01]  /*1eb0*/  @!P3 IMAD.IADD R45, R45, 0x1, -R2.reuse ;  /* 0x000000012d2db824 */ /* 0x100fe200078e0a02 */
[----:B------:R-:W-:Y:S01]  /*1ec0*/  IABS R53, R12 ;  /* 0x0000000c00357213 */ /* 0x000fe20000000000 */
[C---:B------:R-:W-:Y:S01]  /*1ed0*/  IMAD R49, R2.reuse, R10, R49 ;  /* 0x0000000a02317224 */ /* 0x040fe200078e0231 */
[----:B------:R-:W-:Y:S01]  /*1ee0*/  ISETP.GT.U32.AND P1, PT, R2, R43, PT ;  /* 0x0000002b0200720c */ /* 0x000fe20003f24070 */
[----:B------:R-:W-:Y:S01]  /*1ef0*/  @!P6 IMAD.MOV R41, RZ, RZ, -R41 ;  /* 0x000000ffff29e224 */ /* 0x000fe200078e0a29 */
[----:B------:R-:W-:Y:S01]  /*1f00*/  LOP3.LUT R16, R8, 0x60, RZ, 0xfc, !PT ;  /* 0x0000006008107812 */ /* 0x000fe200078efcff */
[----:B------:R-:W-:Y:S01]  /*1f10*/  @!P0 IMAD.IADD R51, R51, 0x1, -R2 ;  /* 0x0000000133338824 */ /* 0x000fe200078e0a02 */
[----:B------:R-:W-:Y:S01]  /*1f20*/  ISETP.GT.U32.AND P3, PT, R2, R45, PT ;  /* 0x0000002d0200720c */ /* 0x000fe20003f64070 */
[----:B------:R-:W-:Y:S01]  /*1f30*/  IMAD.HI.U32 R4, R6, R53, RZ ;  /* 0x0000003506047227 */ /* 0x000fe200078e00ff */
[----:B------:R-:W-:-:S02]  /*1f40*/  IABS R55, R16 ;  /* 0x0000001000377213 */ /* 0x000fc40000000000 */
[----:B------:R-:W-:Y:S01]  /*1f50*/  ISETP.GT.U32.AND P0, PT, R2, R51, PT ;  /* 0x000000330200720c */ /* 0x000fe20003f04070 */
[----:B------:R-:W-:Y:S01]  /*1f60*/  IMAD.MOV R10, RZ, RZ, -R4 ;  /* 0x000000ffff0a7224 */ /* 0x000fe200078e0a04 */
[----:B------:R-:W-:Y:S01]  /*1f70*/  ISETP.GE.AND P6, PT, R18, RZ, PT ;  /* 0x000000ff1200720c */ /* 0x000fe20003fc6270 */
[----:B------:R-:W-:Y:S01]  /*1f80*/  IMAD.HI.U32 R4, R6, R55, RZ ;  /* 0x0000003706047227 */ /* 0x000fe200078e00ff */
[----:B------:R-:W-:-:S03]  /*1f90*/  LOP3.LUT R18, R8, 0x64, RZ, 0xfc, !PT ;  /* 0x0000006408127812 */ /* 0x000fc600078efcff */
[----:B------:R-:W-:Y:S01]  /*1fa0*/  @!P1 IMAD.IADD R43, R43, 0x1, -R2 ;  /* 0x000000012b2b9824 */ /* 0x000fe200078e0a02 */
[----:B------:R-:W-:Y:S01]  /*1fb0*/  ISETP.GT.U32.AND P1, PT, R2, R49, PT ;  /* 0x000000310200720c */ /* 0x000fe20003f24070 */
[----:B------:R-:W-:Y:S01]  /*1fc0*/  IMAD.MOV R4, RZ, RZ, -R4 ;  /* 0x000000ffff047224 */ /* 0x000fe200078e0a04 */
[----:B------:R-:W-:Y:S01]  /*1fd0*/  IABS R59, R18 ;  /* 0x00000012003b7213 */ /* 0x000fe20000000000 */
[--C-:B------:R-:W-:Y:S01]  /*1fe0*/  @!P3 IMAD.IADD R45, R45, 0x1, -R2.reuse ;  /* 0x000000012d2db824 */ /* 0x100fe200078e0a02 */
[----:B------:R-:W-:Y:S01]  /*1ff0*/  ISETP.GE.AND P3, PT, R20, RZ, PT ;  /* 0x000000ff1400720c */ /* 0x000fe20003f66270 */
[----:B------:R-:W-:Y:S01]  /*2000*/  IMAD R55, R2, R4, R55 ;  /* 0x0000000402377224 */ /* 0x000fe200078e0237 */
[----:B------:R-:W-:Y:S01]  /*2010*/  LOP3.LUT R20, R8, 0x68, RZ, 0xfc, !PT ;  /* 0x0000006808147812 */ /* 0x000fe200078efcff */
[----:B------:R-:W-:Y:S02]  /*2020*/  @!P0 IMAD.IADD R51, R51, 0x1, -R2 ;  /* 0x0000000133338824 */ /* 0x000fe400078e0a02 */
[----:B------:R-:W-:Y:S01]  /*2030*/  IMAD.HI.U32 R4, R6, R59, RZ ;  /* 0x0000003b06047227 */ /* 0x000fe200078e00ff */
[----:B------:R-:W-:-:S02]  /*2040*/  ISETP.GT.U32.AND P0, PT, R2, R55, PT ;  /* 0x000000370200720c */ /* 0x000fc40003f04070 */
[----:B------:R-:W-:Y:S01]  /*2050*/  IABS R61, R20 ;  /* 0x00000014003d7213 */ /* 0x000fe20000000000 */
[----:B------:R-:W-:Y:S01]  /*2060*/  @!P5 IMAD.MOV R43, RZ, RZ, -R43 ;  /* 0x000000ffff2bd224 */ /* 0x000fe200078e0a2b */
[C---:B------:R-:W-:Y:S01]  /*2070*/  ISETP.GT.U32.AND P5, PT, R2.reuse, R47, PT ;  /* 0x0000002f0200720c */ /* 0x040fe20003fa4070 */
[----:B------:R-:W-:Y:S02]  /*2080*/  @!P1 IMAD.IADD R49, R49, 0x1, -R2 ;  /* 0x0000000131319824 */ /* 0x000fe400078e0a02 */
[----:B------:R-:W-:Y:S02]  /*2090*/  IMAD.MOV R4, RZ, RZ, -R4 ;  /* 0x000000ffff047224 */ /* 0x000fe400078e0a04 */
[C---:B------:R-:W-:Y:S01]  /*20a0*/  IMAD R53, R2.reuse, R10, R53 ;  /* 0x0000000a02357224 */ /* 0x040fe200078e0235 */
[C---:B------:R-:W-:Y:S01]  /*20b0*/  ISETP.GT.U32.AND P1, PT, R2.reuse, R49, PT ;  /* 0x000000310200720c */ /* 0x040fe20003f24070 */
[----:B------:R-:W-:Y:S02]  /*20c0*/  IMAD R59, R2, R4, R59 ;  /* 0x00000004023b7224 */ /* 0x000fe400078e023b */
[----:B------:R-:W-:-:S02]  /*20d0*/  @!P0 IMAD.IADD R55, R55, 0x1, -R2 ;  /* 0x0000000137378824 */ /* 0x000fc400078e0a02 */
[----:B------:R-:W-:Y:S01]  /*20e0*/  IMAD.HI.U32 R10, R6, R61, RZ ;  /* 0x0000003d060a7227 */ /* 0x000fe200078e00ff */
[----:B------:R-:W-:-:S03]  /*20f0*/  ISETP.GT.U32.AND P0, PT, R2, R59, PT ;  /* 0x0000003b0200720c */ /* 0x000fc60003f04070 */
[----:B------:R-:W-:Y:S01]  /*2100*/  @!P5 IMAD.IADD R47, R47, 0x1, -R2 ;  /* 0x000000012f2fd824 */ /* 0x000fe200078e0a02 */
[----:B------:R-:W-:Y:S01]  /*2110*/  ISETP.GT.U32.AND P5, PT, R2, R53, PT ;  /* 0x000000350200720c */ /* 0x000fe20003fa4070 */
[----:B------:R-:W-:Y:S02]  /*2120*/  IMAD.MOV R10, RZ, RZ, -R10 ;  /* 0x000000ffff0a7224 */ /* 0x000fe400078e0a0a */
[--C-:B------:R-:W-:Y:S01]  /*2130*/  @!P1 IMAD.IADD R49, R49, 0x1, -R2.reuse ;  /* 0x0000000131319824 */ /* 0x100fe200078e0a02 */
[----:B------:R-:W-:Y:S01]  /*2140*/  ISETP.GE.AND P1, PT, R12, RZ, PT ;  /* 0x000000ff0c00720c */ /* 0x000fe20003f26270 */
[----:B------:R-:W-:Y:S01]  /*2150*/  IMAD R61, R2, R10, R61 ;  /* 0x0000000a023d7224 */ /* 0x000fe200078e023d */
[C---:B------:R-:W-:Y:S01]  /*2160*/  LOP3.LUT R12, R8.reuse, 0x6c, RZ, 0xfc, !PT ;  /* 0x0000006c080c7812 */ /* 0x040fe200078efcff */
[----:B------:R-:W-:Y:S01]  /*2170*/  @!P2 IMAD.MOV R45, RZ, RZ, -R45 ;  /* 0x000000ffff2da224 */ /* 0x000fe200078e0a2d */
[----:B------:R-:W-:Y:S01]  /*2180*/  LOP3.LUT R10, R8, 0x78, RZ, 0xfc, !PT ;  /* 0x00000078080a7812 */ /* 0x000fe200078efcff */
[--C-:B------:R-:W-:Y:S01]  /*2190*/  @!P0 IMAD.IADD R59, R59, 0x1, -R2.reuse ;  /* 0x000000013b3b8824 */ /* 0x100fe200078e0a02 */
[----:B------:R-:W-:Y:S01]  /*21a0*/  ISETP.GT.U32.AND P0, PT, R2, R61, PT ;  /* 0x0000003d0200720c */ /* 0x000fe20003f04070 */
[----:B------:R-:W-:Y:S01]  /*21b0*/  @!P4 IMAD.MOV R47, RZ, RZ, -R47 ;  /* 0x000000ffff2fc224 */ /* 0x000fe200078e0a2f */
[----:B------:R-:W-:Y:S01]  /*21c0*/  IABS R63, R12 ;  /* 0x0000000c003f7213 */ /* 0x000fe20000000000 */
[----:B------:R-:W-:Y:S01]  /*21d0*/  @!P5 IMAD.IADD R53, R53, 0x1, -R2 ;  /* 0x000000013535d824 */ /* 0x000fe200078e0a02 */
[----:B------:R-:W-:Y:S01]  /*21e0*/  ISETP.GE.AND P5, PT, R16, RZ, PT ;  /* 0x000000ff1000720c */ /* 0x000fe20003fa6270 */
[----:B------:R-:W-:Y:S01]  /*21f0*/  @!P3 IMAD.MOV R51, RZ, RZ, -R51 ;  /* 0x000000ffff33b224 */ /* 0x000fe200078e0a33 */
[----:B------:R-:W-:Y:S01]  /*2200*/  LOP3.LUT R16, R8, 0x70, RZ, 0xfc, !PT ;  /* 0x0000007008107812 */ /* 0x000fe200078efcff */
[----:B------:R-:W-:Y:S01]  /*2210*/  IMAD.HI.U32 R4, R6, R63, RZ ;  /* 0x0000003f06047227 */ /* 0x000fe200078e00ff */
[----:B------:R-:W-:-:S02]  /*2220*/  ISETP.GT.U32.AND P2, PT, R2, R55, PT ;  /* 0x000000370200720c */ /* 0x000fc40003f44070 */
[----:B------:R-:W-:Y:S01]  /*2230*/  IABS R65, R16 ;  /* 0x0000001000417213 */ /* 0x000fe20000000000 */
[----:B------:R-:W-:Y:S01]  /*2240*/  IMAD.MOV R4, RZ, RZ, -R4 ;  /* 0x000000ffff047224 */ /* 0x000fe200078e0a04 */
[----:B------:R-:W-:Y:S01]  /*2250*/  IABS R69, R10 ;  /* 0x0000000a00457213 */ /* 0x000fe20000000000 */
[----:B------:R-:W-:Y:S01]  /*2260*/  @!P0 IMAD.IADD R61, R61, 0x1, -R2 ;  /* 0x000000013d3d8824 */ /* 0x000fe200078e0a02 */
[C---:B------:R-:W-:Y:S01]  /*2270*/  ISETP.GT.U32.AND P0, PT, R2.reuse, R53, PT ;  /* 0x000000350200720c */ /* 0x040fe20003f04070 */
[----:B------:R-:W-:Y:S02]  /*2280*/  IMAD R63, R2, R4, R63 ;  /* 0x00000004023f7224 */ /* 0x000fe400078e023f */
[----:B------:R-:W-:Y:S01]  /*2290*/  IMAD.HI.U32 R4, R6, R65, RZ ;  /* 0x0000004106047227 */ /* 0x000fe200078e00ff */
[C---:B------:R-:W-:Y:S02]  /*22a0*/  ISETP.GT.U32.AND P4, PT, R2.reuse, R61, PT ;  /* 0x0000003d0200720c */ /* 0x040fe40003f84070 */
[----:B------:R-:W-:Y:S01]  /*22b0*/  ISETP.GT.U32.AND P3, PT, R2, R63, PT ;  /* 0x0000003f0200720c */ /* 0x000fe20003f64070 */
[----:B------:R-:W-:-:S04]  /*22c0*/  IMAD.HI.U32 R8, R6, R67, RZ ;  /* 0x0000004306087227 */ /* 0x000fc800078e00ff */
[----:B------:R-:W-:Y:S02]  /*22d0*/  IMAD.MOV R4, RZ, RZ, -R4 ;  /* 0x000000ffff047224 */ /* 0x000fe400078e0a04 */
[----:B------:R-:W-:Y:S02]  /*22e0*/  IMAD.MOV R8, RZ, RZ, -R8 ;  /* 0x000000ffff087224 */ /* 0x000fe400078e0a08 */
[C---:B------:R-:W-:Y:S01]  /*22f0*/  IMAD R65, R2.reuse, R4, R65 ;  /* 0x0000000402417224 */ /* 0x040fe200078e0241 */
[----:B------:R-:W-:Y:S01]  /*2300*/  LOP3.LUT R4, RZ, R57, RZ, 0x33, !PT ;  /* 0x00000039ff047212 */ /* 0x000fe200078e33ff */
[----:B------:R-:W-:Y:S02]  /*2310*/  IMAD R67, R2, R8, R67 ;  /* 0x0000000802437224 */ /* 0x000fe400078e0243 */
[----:B------:R-:W-:-:S04]  /*2320*/  IMAD.HI.U32 R6, R6, R69, RZ ;  /* 0x0000004506067227 */ /* 0x000fc800078e00ff */
[--C-:B------:R-:W-:Y:S01]  /*2330*/  @!P0 IMAD.IADD R53, R53, 0x1, -R2.reuse ;  /* 0x0000000135358824 */ /* 0x100fe200078e0a02 */
[C---:B------:R-:W-:Y:S01]  /*2340*/  ISETP.GT.U32.AND P0, PT, R2.reuse, R65, PT ;  /* 0x000000410200720c */ /* 0x040fe20003f04070 */
[----:B------:R-:W-:Y:S01]  /*2350*/  @!P2 IMAD.IADD R55, R55, 0x1, -R2 ;  /* 0x000000013737a824 */ /* 0x000fe200078e0a02 */
[C---:B------:R-:W-:Y:S01]  /*2360*/  ISETP.GT.U32.AND P2, PT, R2.reuse, R67, PT ;  /* 0x000000430200720c */ /* 0x040fe20003f44070 */
[----:B------:R-:W-:Y:S02]  /*2370*/  IMAD.MOV R6, RZ, RZ, -R6 ;  /* 0x000000ffff067224 */ /* 0x000fe400078e0a06 */
[----:B------:R-:W-:Y:S01]  /*2380*/  @!P6 IMAD.MOV R49, RZ, RZ, -R49 ;  /* 0x000000ffff31e224 */ /* 0x000fe200078e0a31 */
[C---:B------:R-:W-:Y:S01]  /*2390*/  ISETP.GT.U32.AND P6, PT, R2.reuse, R59, PT ;  /* 0x0000003b0200720c */ /* 0x040fe20003fc4070 */
[----:B------:R-:W-:Y:S02]  /*23a0*/  IMAD R69, R2, R6, R69 ;  /* 0x0000000602457224 */ /* 0x000fe400078e0245 */
[----:B------:R-:W-:-:S02]  /*23b0*/  @!P4 IMAD.IADD R61, R61, 0x1, -R2 ;  /* 0x000000013d3dc824 */ /* 0x000fc400078e0a02 */
[--C-:B------:R-:W-:Y:S01]  /*23c0*/  @!P3 IMAD.IADD R63, R63, 0x1, -R2.reuse ;  /* 0x000000013f3fb824 */ /* 0x100fe200078e0a02 */
[----:B------:R-:W-:Y:S01]  /*23d0*/  ISETP.GT.U32.AND P4, PT, R2, R69, PT ;  /* 0x000000450200720c */ /* 0x000fe20003f84070 */
[--C-:B------:R-:W-:Y:S01]  /*23e0*/  @!P0 IMAD.IADD R65, R65, 0x1, -R2.reuse ;  /* 0x0000000141418824 */ /* 0x100fe200078e0a02 */
[----:B------:R-:W-:Y:S01]  /*23f0*/  ISETP.GE.AND P3, PT, R20, RZ, PT ;  /* 0x000000ff1400720c */ /* 0x000fe20003f66270 */
[--C-:B------:R-:W-:Y:S01]  /*2400*/  @!P2 IMAD.IADD R67, R67, 0x1, -R2.reuse ;  /* 0x000000014343a824 */ /* 0x100fe200078e0a02 */
[C---:B------:R-:W-:Y:S01]  /*2410*/  ISETP.GT.U32.AND P0, PT, R2.reuse, R63, PT ;  /* 0x0000003f0200720c */ /* 0x040fe20003f04070 */
[----:B------:R-:W-:Y:S01]  /*2420*/  @!P1 IMAD.MOV R53, RZ, RZ, -R53 ;  /* 0x000000ffff359224 */ /* 0x000fe200078e0a35 */
[----:B------:R-:W-:Y:S01]  /*2430*/  ISETP.GT.U32.AND P2, PT, R2, R65, PT ;  /* 0x000000410200720c */ /* 0x000fe20003f44070 */
[----:B------:R-:W-:Y:S01]  /*2440*/  @!P6 IMAD.IADD R59, R59, 0x1, -R2 ;  /* 0x000000013b3be824 */ /* 0x000fe200078e0a02 */
[----:B------:R-:W-:Y:S01]  /*2450*/  ISETP.GE.AND P6, PT, R18, RZ, PT ;  /* 0x000000ff1200720c */ /* 0x000fe20003fc6270 */
[----:B------:R-:W-:Y:S01]  /*2460*/  @!P5 IMAD.MOV R55, RZ, RZ, -R55 ;  /* 0x000000ffff37d224 */ /* 0x000fe200078e0a37 */
[----:B------:R-:W-:Y:S01]  /*2470*/  ISETP.GT.U32.AND P1, PT, R2, R67, PT ;  /* 0x000000430200720c */ /* 0x000fe20003f24070 */
[----:B----4-:R-:W-:-:S02]  /*2480*/  VIADD R6, R168, 0xffffffff ;  /* 0xffffffffa8067836 */ /* 0x010fc40000000000 */
[--C-:B------:R-:W-:Y:S01]  /*2490*/  @!P4 IMAD.IADD R69, R69, 0x1, -R2.reuse ;  /* 0x000000014545c824 */ /* 0x100fe200078e0a02 */
[----:B------:R-:W-:Y:S01]  /*24a0*/  ISETP.GE.AND P4, PT, R12, RZ, PT ;  /* 0x000000ff0c00720c */ /* 0x000fe20003f86270 */
[----:B------:R-:W-:Y:S02]  /*24b0*/  @!P3 IMAD.MOV R61, RZ, RZ, -R61 ;  /* 0x000000ffff3db224 */ /* 0x000fe400078e0a3d */
[--C-:B------:R-:W-:Y:S01]  /*24c0*/  @!P0 IMAD.IADD R63, R63, 0x1, -R2.reuse ;  /* 0x000000013f3f8824 */ /* 0x100fe200078e0a02 */
[----:B------:R-:W-:Y:S01]  /*24d0*/  ISETP.GT.U32.AND P5, PT, R2, R69, PT ;  /* 0x000000450200720c */ /* 0x000fe20003fa4070 */
[--C-:B------:R-:W-:Y:S01]  /*24e0*/  @!P2 IMAD.IADD R65, R65, 0x1, -R2.reuse ;  /* 0x000000014141a824 */ /* 0x100fe200078e0a02 */
[----:B------:R-:W-:Y:S01]  /*24f0*/  ISETP.GE.AND P0, PT, R16, RZ, PT ;  /* 0x000000ff1000720c */ /* 0x000fe20003f06270 */
[----:B------:R-:W-:Y:S01]  /*2500*/  @!P6 IMAD.MOV R59, RZ, RZ, -R59 ;  /* 0x000000ffff3be224 */ /* 0x000fe200078e0a3b */
[----:B------:R-:W-:Y:S01]  /*2510*/  ISETP.GE.AND P2, PT, R22, RZ, PT ;  /* 0x000000ff1600720c */ /* 0x000fe20003f46270 */
[----:B------:R-:W-:Y:S01]  /*2520*/  @!P1 IMAD.IADD R67, R67, 0x1, -R2 ;  /* 0x0000000143439824 */ /* 0x000fe200078e0a02 */
[----:B------:R-:W-:Y:S01]  /*2530*/  ISETP.GE.AND P1, PT, R10, RZ, PT ;  /* 0x000000ff0a00720c */ /* 0x000fe20003f26270 */
[----:B------:R-:W-:Y:S01]  /*2540*/  VIADD R8, R168, 0xfffffffe ;  /* 0xfffffffea8087836 */ /* 0x000fe20000000000 */
[----:B------:R-:W-:Y:S01]  /*2550*/  ISETP.NE.AND P6, PT, R57, RZ, PT ;  /* 0x000000ff3900720c */ /* 0x000fe20003fc5270 */
[----:B------:R-:W-:-:S03]  /*2560*/  @!P4 IMAD.MOV R63, RZ, RZ, -R63 ;  /* 0x000000ffff3fc224 */ /* 0x000fc600078e0a3f */
[----:B------:R-:W-:Y:S01]  /*2570*/  SEL R77, R4, R41, !P6 ;  /* 0x00000029044d7207 */ /* 0x000fe20007000000 */
[----:B------:R-:W-:Y:S01]  /*2580*/  IMAD R41, R14, UR14, RZ ;  /* 0x0000000e0e297c24 */ /* 0x000fe2000f8e02ff */
[C---:B------:R-:W-:Y:S01]  /*2590*/  SEL R7, R4.reuse, R7, !P6 ;  /* 0x0000000704077207 */ /* 0x040fe20007000000 */
[----:B------:R-:W-:Y:S01]  /*25a0*/  @!P5 IMAD.IADD R69, R69, 0x1, -R2 ;  /* 0x000000014545d824 */ /* 0x000fe200078e0a02 */
[C---:B------:R-:W-:Y:S01]  /*25b0*/  SEL R79, R4.reuse, R43, !P6 ;  /* 0x0000002b044f7207 */ /* 0x040fe20007000000 */
[----:B------:R-:W-:Y:S01]  /*25c0*/  IMAD.SHL.U32 R2, R41, 0x4, RZ ;  /* 0x0000000429027824 */ /* 0x000fe200078e00ff */
[----:B------:R-:W-:Y:S01]  /*25d0*/  SEL R5, R4, R5, !P6 ;  /* 0x0000000504057207 */ /* 0x000fe20007000000 */
[----:B------:R-:W-:Y:S01]  /*25e0*/  @!P0 IMAD.MOV R65, RZ, RZ, -R65 ;  /* 0x000000ffff418224 */ /* 0x000fe200078e0a41 */
[----:B------:R-:W-:Y:S01]  /*25f0*/  LEA R170, P5, R40, UR6, 0x2 ;  /* 0x0000000628aa7c11 */ /* 0x000fe2000f8a10ff */
[----:B------:R-:W-:Y:S01]  /*2600*/  @!P2 IMAD.MOV R67, RZ, RZ, -R67 ;  /* 0x000000ffff43a224 */ /* 0x000fe200078e0a43 */
[----:B------:R-:W-:Y:S01]  /*2610*/  IADD3 R100, P0, PT, R2, UR4, RZ ;  /* 0x0000000402647c10 */ /* 0x000fe2000ff1e0ff */
[----:B------:R-:W-:Y:S01]  /*2620*/  @!P1 IMAD.MOV R69, RZ, RZ, -R69 ;  /* 0x000000ffff459224 */ /* 0x000fe200078e0a45 */
[C---:B------:R-:W-:Y:S01]  /*2630*/  SEL R9, R4.reuse, R9, !P6 ;  /* 0x0000000904097207 */ /* 0x040fe20007000000 */
[----:B------:R-:W-:Y:S01]  /*2640*/  IMAD R43, R7, UR18, RZ ;  /* 0x00000012072b7c24 */ /* 0x000fe2000f8e02ff */
[C---:B------:R-:W-:Y:S01]  /*2650*/  SEL R11, R4.reuse, R11, !P6 ;  /* 0x0000000b040b7207 */ /* 0x040fe20007000000 */
[----:B------:R-:W-:Y:S01]  /*2660*/  IMAD R79, R79, UR18, RZ ;  /* 0x000000124f4f7c24 */ /* 0x000fe2000f8e02ff */
[C---:B------:R-:W-:Y:S01]  /*2670*/  SEL R13, R4.reuse, R13, !P6 ;  /* 0x0000000d040d7207 */ /* 0x040fe20007000000 */
[----:B------:R-:W-:Y:S01]  /*2680*/  IMAD R77, R77, UR18, RZ ;  /* 0x000000124d4d7c24 */ /* 0x000fe2000f8e02ff */
[----:B------:R-:W-:-:S02]  /*2690*/  SEL R15, R4, R15, !P6 ;  /* 0x0000000f040f7207 */ /* 0x000fc40007000000 */
[C---:B------:R-:W-:Y:S02]  /*26a0*/  SEL R17, R4.reuse, R17, !P6 ;  /* 0x0000001104117207 */ /* 0x040fe40007000000 */
[C---:B------:R-:W-:Y:S02]  /*26b0*/  SEL R57, R4.reuse, R19, !P6 ;  /* 0x0000001304397207 */ /* 0x040fe40007000000 */
[C---:B------:R-:W-:Y:S02]  /*26c0*/  SEL R21, R4.reuse, R21, !P6 ;  /* 0x0000001504157207 */ /* 0x040fe40007000000 */
[C---:B------:R-:W-:Y:S01]  /*26d0*/  SEL R23, R4.reuse, R23, !P6 ;  /* 0x0000001704177207 */ /* 0x040fe20007000000 */
[----:B------:R-:W-:Y:S01]  /*26e0*/  IMAD R57, R57, UR18, RZ ;  /* 0x0000001239397c24 */ /* 0x000fe2000f8e02ff */
[C---:B------:R-:W-:Y:S02]  /*26f0*/  SEL R25, R4.reuse, R25, !P6 ;  /* 0x0000001904197207 */ /* 0x040fe40007000000 */
[----:B------:R-:W-:-:S02]  /*2700*/  SEL R27, R4, R27, !P6 ;  /* 0x0000001b041b7207 */ /* 0x000fc40007000000 */
[C---:B------:R-:W-:Y:S02]  /*2710*/  SEL R29, R4.reuse, R29, !P6 ;  /* 0x0000001d041d7207 */ /* 0x040fe40007000000 */
[C---:B------:R-:W-:Y:S02]  /*2720*/  SEL R31, R4.reuse, R31, !P6 ;  /* 0x0000001f041f7207 */ /* 0x040fe40007000000 */
[C---:B------:R-:W-:Y:S02]  /*2730*/  SEL R33, R4.reuse, R33, !P6 ;  /* 0x0000002104217207 */ /* 0x040fe40007000000 */
[C---:B------:R-:W-:Y:S02]  /*2740*/  SEL R73, R4.reuse, R35, !P6 ;  /* 0x0000002304497207 */ /* 0x040fe40007000000 */
[C---:B------:R-:W-:Y:S02]  /*2750*/  SEL R75, R4.reuse, R39, !P6 ;  /* 0x00000027044b7207 */ /* 0x040fe40007000000 */
[C---:B------:R-:W-:Y:S01]  /*2760*/  SEL R81, R4.reuse, R45, !P6 ;  /* 0x0000002d04517207 */ /* 0x040fe20007000000 */
[----:B------:R-:W-:Y:S01]  /*2770*/  IMAD R45, R9, UR18, RZ ;  /* 0x00000012092d7c24 */ /* 0x000fe2000f8e02ff */
        /* <DEDUP_REMOVED lines=22> */
[----:B------:R-:W-:Y:S01]  /*28e0*/  SEL R233, R4, R71, !P6 ;  /* 0x0000004704e97207 */ /* 0x000fe20007000000 */
[----:B------:R-:W-:Y:S01]  /*28f0*/  IMAD R71, R33, UR18, RZ ;  /* 0x0000001221477c24 */ /* 0x000fe2000f8e02ff */
[----:B------:R-:W-:Y:S01]  /*2900*/  LEA.HI.X.SX32 R101, R41, UR5, 0x2, P0 ;  /* 0x0000000529657c11 */ /* 0x000fe200080f16ff */
[----:B------:R-:W-:Y:S01]  /*2910*/  IMAD R89, R89, UR18, RZ ;  /* 0x0000001259597c24 */ /* 0x000fe2000f8e02ff */
[----:B------:R-:W-:Y:S01]  /*2920*/  LEA.HI.X.SX32 R4, R40, UR7, 0x2, P5 ;  /* 0x0000000728047c11 */ /* 0x000fe2000a8f16ff */
[----:B------:R-:W-:Y:S01]  /*2930*/  IMAD R49, R11, UR18, RZ ;  /* 0x000000120b317c24 */ /* 0x000fe2000f8e02ff */
[-C--:B------:R-:W-:Y:S01]  /*2940*/  LEA R182, P0, R43, R170.reuse, 0x2 ;  /* 0x000000aa2bb67211 */ /* 0x080fe200078010ff */
[----:B------:R-:W-:Y:S01]  /*2950*/  IMAD R91, R91, UR18, RZ ;  /* 0x000000125b5b7c24 */ /* 0x000fe2000f8e02ff */
[----:B------:R-:W-:Y:S01]  /*2960*/  LEA R24, P3, R45, R170, 0x2 ;  /* 0x000000aa2d187211 */ /* 0x000fe200078610ff */
[----:B------:R-:W-:Y:S01]  /*2970*/  IMAD R53, R15, UR18, RZ ;  /* 0x000000120f357c24 */ /* 0x000fe2000f8e02ff */
[----:B------:R-:W-:Y:S01]  /*2980*/  LEA.HI.X.SX32 R183, R43, R4, 0x2, P0 ;  /* 0x000000042bb77211 */ /* 0x000fe200000f16ff */
[----:B------:R-:W-:Y:S01]  /*2990*/  IMAD R93, R93, UR18, RZ ;  /* 0x000000125d5d7c24 */ /* 0x000fe2000f8e02ff */
[----:B------:R-:W-:Y:S01]  /*29a0*/  LEA R184, P0, R47, R170, 0x2 ;  /* 0x000000aa2fb87211 */ /* 0x000fe200078010ff */
[----:B------:R-:W-:Y:S01]  /*29b0*/  IMAD R95, R95, UR18, RZ ;  /* 0x000000125f5f7c24 */ /* 0x000fe2000f8e02ff */
[-C--:B------:R-:W-:Y:S01]  /*29c0*/  LEA.HI.X.SX32 R25, R45, R4.reuse, 0x2, P3 ;  /* 0x000000042d197211 */ /* 0x080fe200018f16ff */
[----:B------:R-:W-:Y:S01]  /*29d0*/  IMAD R61, R23, UR18, RZ ;  /* 0x00000012173d7c24 */ /* 0x000fe2000f8e02ff */
[----:B------:R-:W-:Y:S01]  /*29e0*/  LEA.HI.X.SX32 R185, R47, R4, 0x2, P0 ;  /* 0x000000042fb97211 */ /* 0x000fe200000f16ff */
        /* <DEDUP_REMOVED lines=15> */
[----:B------:R-:W-:-:S02]  /*2ae0*/  LEA R18, P3, R53, R170, 0x2 ;  /* 0x000000aa35127211 */ /* 0x000fc400078610ff */
[----:B------:R-:W-:Y:S02]  /*2af0*/  LEA.HI.X.SX32 R191, R59, R4, 0x2, P0 ;  /* 0x000000043bbf7211 */ /* 0x000fe400000f16ff */
[----:B------:R-:W-:Y:S02]  /*2b00*/  LEA R192, P0, R63, R170, 0x2 ;  /* 0x000000aa3fc07211 */ /* 0x000fe400078010ff */
[-C--:B------:R-:W-:Y:S02]  /*2b10*/  LEA.HI.X.SX32 R19, R53, R4.reuse, 0x2, P3 ;  /* 0x0000000435137211 */ /* 0x080fe400018f16ff */
[----:B------:R-:W-:Y:S02]  /*2b20*/  LEA.HI.X.SX32 R193, R63, R4, 0x2, P0 ;  /* 0x000000043fc17211 */ /* 0x000fe400000f16ff */
[-C--:B------:R-:W-:Y:S02]  /*2b30*/  LEA R194, P0, R67, R170.reuse, 0x2 ;  /* 0x000000aa43c27211 */ /* 0x080fe400078010ff */
        /* <DEDUP_REMOVED lines=20> */
[C---:B------:R-:W-:Y:S02]  /*2c80*/  LEA R34, P0, R87.reuse, R170, 0x2 ;  /* 0x000000aa57227211 */ /* 0x040fe400078010ff */
[----:B------:R-:W-:Y:S01]  /*2c90*/  ISETP.GE.U32.AND P2, PT, R6, 0x7fffffe0, PT ;  /* 0x7fffffe00600780c */ /* 0x000fe20003f46070 */
[----:B------:R-:W-:Y:S01]  /*2ca0*/  VIADD R6, R168, 0xfffffffd ;  /* 0xfffffffda8067836 */ /* 0x000fe20000000000 */
[----:B------:R-:W-:Y:S02]  /*2cb0*/  LEA.HI.X.SX32 R35, R87, R4, 0x2, P0 ;  /* 0x0000000457237211 */ /* 0x000fe400000f16ff */
[----:B------:R-:W-:Y:S02]  /*2cc0*/  LEA R160, P0, R89, R170, 0x2 ;  /* 0x000000aa59a07211 */ /* 0x000fe400078010ff */
[----:B------:R-:W-:-:S02]  /*2cd0*/  LEA.HI.X.SX32 R151, R69, R4, 0x2, P3 ;  /* 0x0000000445977211 */ /* 0x000fc400018f16ff */
[----:B------:R-:W-:Y:S02]  /*2ce0*/  LEA.HI.X.SX32 R161, R89, R4, 0x2, P0 ;  /* 0x0000000459a17211 */ /* 0x000fe400000f16ff */
[-C--:B------:R-:W-:Y:S02]  /*2cf0*/  LEA R32, P0, R91, R170.reuse, 0x2 ;  /* 0x000000aa5b207211 */ /* 0x080fe400078010ff */
[----:B------:R-:W-:Y:S02]  /*2d00*/  LEA R152, P3, R73, R170, 0x2 ;  /* 0x000000aa49987211 */ /* 0x000fe400078610ff */
[----:B------:R-:W-:Y:S02]  /*2d10*/  LEA.HI.X.SX32 R33, R91, R4, 0x2, P0 ;  /* 0x000000045b217211 */ /* 0x000fe400000f16ff */
[C---:B------:R-:W-:Y:S02]  /*2d20*/  LEA R162, P0, R93.reuse, R170, 0x2 ;  /* 0x000000aa5da27211 */ /* 0x040fe400078010ff */
[----:B------:R-:W-:Y:S01]  /*2d30*/  ISETP.GE.U32.AND P1, PT, R8, 0x7fffffdf, PT ;  /* 0x7fffffdf0800780c */ /* 0x000fe20003f26070 */
[----:B------:R-:W-:Y:S01]  /*2d40*/  VIADD R8, R168, 0xfffffffc ;  /* 0xfffffffca8087836 */ /* 0x000fe20000000000 */
[----:B------:R-:W-:-:S02]  /*2d50*/  LEA.HI.X.SX32 R163, R93, R4, 0x2, P0 ;  /* 0x000000045da37211 */ /* 0x000fc400000f16ff */
[C---:B------:R-:W-:Y:S02]  /*2d60*/  LEA R30, P0, R95.reuse, R170, 0x2 ;  /* 0x000000aa5f1e7211 */ /* 0x040fe400078010ff */
[----:B------:R-:W-:Y:S01]  /*2d70*/  ISETP.GE.U32.AND P5, PT, R6, 0x7fffffde, PT ;  /* 0x7fffffde0600780c */ /* 0x000fe20003fa6070 */
[----:B------:R-:W-:Y:S01]  /*2d80*/  VIADD R6, R168, 0xfffffffb ;  /* 0xfffffffba8067836 */ /* 0x000fe20000000000 */
[----:B------:R-:W-:Y:S02]  /*2d90*/  LEA.HI.X.SX32 R31, R95, R4, 0x2, P0 ;  /* 0x000000045f1f7211 */ /* 0x000fe400000f16ff */
[----:B------:R-:W-:Y:S02]  /*2da0*/  LEA R164, P0, R225, R170, 0x2 ;  /* 0x000000aae1a47211 */ /* 0x000fe400078010ff */
[-C--:B------:R-:W-:Y:S02]  /*2db0*/  LEA.HI.X.SX32 R153, R73, R4.reuse, 0x2, P3 ;  /* 0x0000000449997211 */ /* 0x080fe400018f16ff */
[----:B------:R-:W-:-:S02]  /*2dc0*/  LEA.HI.X.SX32 R165, R225, R4, 0x2, P0 ;  /* 0x00000004e1a57211 */ /* 0x000fc400000f16ff */
[-C--:B------:R-:W-:Y:S02]  /*2dd0*/  LEA R28, P0, R227, R170.reuse, 0x2 ;  /* 0x000000aae31c7211 */ /* 0x080fe400078010ff */
[----:B------:R-:W-:Y:S02]  /*2de0*/  LEA R154, P3, R77, R170, 0x2 ;  /* 0x000000aa4d9a7211 */ /* 0x000fe400078610ff */
[----:B------:R-:W-:Y:S02]  /*2df0*/  LEA.HI.X.SX32 R29, R227, R4, 0x2, P0 ;  /* 0x00000004e31d7211 */ /* 0x000fe400000f16ff */
[----:B------:R-:W-:Y:S02]  /*2e00*/  LEA R166, P0, R229, R170, 0x2 ;  /* 0x000000aae5a67211 */ /* 0x000fe400078010ff */
[-C--:B------:R-:W-:Y:S02]  /*2e10*/  LEA.HI.X.SX32 R155, R77, R4.reuse, 0x2, P3 ;  /* 0x000000044d9b7211 */ /* 0x080fe400018f16ff */
[----:B------:R-:W-:-:S02]  /*2e20*/  LEA.HI.X.SX32 R167, R229, R4, 0x2, P0 ;  /* 0x00000004e5a77211 */ /* 0x000fc400000f16ff */
[C---:B------:R-:W-:Y:S02]  /*2e30*/  LEA R26, P0, R231.reuse, R170, 0x2 ;  /* 0x000000aae71a7211 */ /* 0x040fe400078010ff */
[----:B------:R-:W-:Y:S02]  /*2e40*/  ISETP.GE.U32.AND P4, PT, R8, 0x7fffffdd, PT ;  /* 0x7fffffdd0800780c */ /* 0x000fe40003f86070 */
[----:B------:R-:W-:Y:S02]  /*2e50*/  LEA.HI.X.SX32 R27, R231, R4, 0x2, P0 ;  /* 0x00000004e71b7211 */ /* 0x000fe400000f16ff */
[C---:B------:R-:W-:Y:S02]  /*2e60*/  LEA R170, P0, R233.reuse, R170, 0x2 ;  /* 0x000000aae9aa7211 */ /* 0x040fe400078010ff */
[----:B------:R-:W-:Y:S02]  /*2e70*/  ISETP.GE.U32.AND P6, PT, R6, 0x7fffffdc, PT ;  /* 0x7fffffdc0600780c */ /* 0x000fe40003fc6070 */
[----:B------:R-:W-:-:S02]  /*2e80*/  LEA.HI.X.SX32 R171, R233, R4, 0x2, P0 ;  /* 0x00000004e9ab7211 */ /* 0x000fc400000f16ff */
[----:B------:R-:W-:Y:S01]  /*2e90*/  IADD3 R180, P3, PT, R100, UR45, RZ ;  /* 0x0000002d64b47c10 */ /* 0x000fe2000ff7e0ff */
[----:B------:R-:W-:-:S12]  /*2ea0*/  BRA.U UP0, `(.L_x_5) ;  /* 0x0000000100187547 */ /* 0x000fd8000b800000 */
[----:B------:R-:W-:Y:S01]  /*2eb0*/  ELECT P0, URZ, PT ;  /* 0x0000000000ff782f */ /* 0x000fe20003800000 */
[----:B------:R-:W-:Y:S01]  /*2ec0*/  IMAD.MOV.U32 R4, RZ, RZ, 0x1 ;  /* 0x00000001ff047424 */ /* 0x000fe200078e00ff */
[----:B------:R-:W-:Y:S01]  /*2ed0*/  UMOV UR4, 0x40 ;  /* 0x0000004000047882 */ /* 0x000fe20000000000 */
[----:B------:R-:W-:Y:S01]  /*2ee0*/  UVIRTCOUNT.DEALLOC.SMPOOL 0x80 ;  /* 0x000000800000784c */ /* 0x000fe20000000000 */
[----:B------:R-:W-:-:S09]  /*2ef0*/  ULEA UR4, UR11, UR4, 0x18 ;  /* 0x000000040b047291 */ /* 0x000fd2000f8ec0ff */
[----:B------:R1:W-:Y:S03]  /*2f00*/  @P0 STS.U8 [UR4], R4 ;  /* 0x00000004ff000988 */ /* 0x0003e60008000004 */
.L_x_5:
[CC--:B------:R-:W-:Y:S01]  /*2f10*/  LEA R178, P0, R42.reuse, R100.reuse, 0x3 ;  /* 0x000000642ab27211 */ /* 0x0c0fe200078018ff */
[C---:B------:R-:W-:Y:S01]  /*2f20*/  IMAD R141, R42.reuse, 0x58, RZ ;  /* 0x000000582a8d7824 */ /* 0x040fe200078e02ff */
[-C--:B------:R-:W-:Y:S01]  /*2f30*/  LEA.HI.X.SX32 R181, R42, R101.reuse, 0x2, P3 ;  /* 0x000000652ab57211 */ /* 0x080fe200018f16ff */
[----:B------:R-:W-:Y:S01]  /*2f40*/  IMAD.U32 R84, RZ, RZ, UR62 ;  /* 0x0000003eff547e24 */ /* 0x000fe2000f8e00ff */
[-C--:B------:R-:W-:Y:S01]  /*2f50*/  LEA.HI.X.SX32 R179, R44, R101.reuse, 0x2, P0 ;  /* 0x000000652cb37211 */ /* 0x080fe200000f16ff */
[C---:B------:R-:W-:Y:S01]  /*2f60*/  IMAD R145, R42.reuse, 0x60, RZ ;  /* 0x000000602a917824 */ /* 0x040fe200078e02ff */
[-C--:B------:R-:W-:Y:S01]  /*2f70*/  LEA R106, P0, R42, R100.reuse, 0x4 ;  /* 0x000000642a6a7211 */ /* 0x080fe200078020ff */
[----:B------:R-:W-:Y:S01]  /*2f80*/  USHF.L.U32 UR4, UR13, 0x15, URZ ;  /* 0x000000150d047899 */ /* 0x000fe200080006ff */
[----:B------:R-:W-:Y:S01]  /*2f90*/  IADD3 R108, P3, PT, R100, UR37, RZ ;  /* 0x00000025646c7c10 */ /* 0x000fe2000ff7e0ff */
[----:B------:R-:W-:Y:S01]  /*2fa0*/  IMAD.U32 R88, RZ, RZ, UR60 ;  /* 0x0000003cff587e24 */ /* 0x000fe2000f8e00ff */
[-C--:B------:R-:W-:Y:S01]  /*2fb0*/  LEA.HI.X.SX32 R107, R48, R101.reuse, 0x2, P0 ;  /* 0x00000065306b7211 */ /* 0x080fe200000f16ff */
[----:B------:R-:W-:Y:S01]  /*2fc0*/  IMAD R15, R42, 0x68, RZ ;  /* 0x000000682a0f7824 */ /* 0x000fe200078e02ff */
[----:B------:R-:W-:Y:S01]  /*2fd0*/  IADD3 R174, P0, PT, R100, UR60, RZ ;  /* 0x0000003c64ae7c10 */ /* 0x000fe2000ff1e0ff */
[----:B------:R-:W-:Y:S01]  /*2fe0*/  ULOP3.LUT UR4, UR4, 0x600000, URZ, 0xc0, !UPT ;  /* 0x0060000004047892 */ /* 0x000fe2000f8ec0ff */
[-C--:B------:R-:W-:Y:S01]  /*2ff0*/  LEA.HI.X.SX32 R109, R46, R101.reuse, 0x2, P3 ;  /* 0x000000652e6d7211 */ /* 0x080fe200018f16ff */
[----:B------:R-:W-:Y:S01]  /*3000*/  IMAD.U32 R92, RZ, RZ, UR58 ;  /* 0x0000003aff5c7e24 */ /* 0x000fe2000f8e00ff */
[-C--:B------:R-:W-:Y:S01]  /*3010*/  LEA.HI.X.SX32 R175, R52, R101.reuse, 0x2, P0 ;  /* 0x0000006534af7211 */ /* 0x080fe200000f16ff */
[----:B------:R-:W-:Y:S01]  /*3020*/  UIADD3 UR11, UPT, UPT, UR15, UR4, URZ ;  /* 0x000000040f0b7290 */ /* 0x000fe2000fffe0ff */
[CC--:B------:R-:W-:Y:S01]  /*3030*/  LEA R110, P0, R42.reuse, R100.reuse, 0x5 ;  /* 0x000000642a6e7211 */ /* 0x0c0fe200078028ff */
[----:B------:R-:W-:Y:S01]  /*3040*/  IMAD R143, R42, 0x5c, RZ ;  /* 0x0000005c2a8f7824 */ /* 0x000fe200078e02ff */
[----:B------:R-:W-:Y:S01]  /*3050*/  IADD3 R176, P3, PT, R100, UR53, RZ ;  /* 0x0000003564b07c10 */ /* 0x000fe2000ff7e0ff */
[----:B------:R-:W-:Y:S01]  /*3060*/  IMAD.U32 R86, RZ, RZ, UR61 ;  /* 0x0000003dff567e24 */ /* 0x000fe2000f8e00ff */
[-C--:B------:R-:W-:Y:S01]  /*3070*/  LEA.HI.X.SX32 R111, R56, R101.reuse, 0x2, P0 ;  /* 0x00000065386f7211 */ /* 0x080fe200000f16ff */
[----:B------:R-:W-:Y:S01]  /*3080*/  IMAD R23, R42, 0x64, RZ ;  /* 0x000000642a177824 */ /* 0x000fe200078e02ff */
[-C--:B------:R-:W-:Y:S01]  /*3090*/  IADD3 R114, P0, PT, R115, R100.reuse, RZ ;  /* 0x0000006473727210 */ /* 0x080fe20007f1e0ff */
[----:B------:R-:W-:Y:S01]  /*30a0*/  UIADD3 UR14, UPT, UPT, UR10, 0x2c000, URZ ;  /* 0x0002c0000a0e7890 */ /* 0x000fe2000fffe0ff */
[-C--:B------:R-:W-:Y:S01]  /*30b0*/  LEA.HI.X.SX32 R177, R50, R101.reuse, 0x2, P3 ;  /* 0x0000006532b17211 */ /* 0x080fe200018f16ff */
[----:B------:R-:W-:Y:S01]  /*30c0*/  STTM.x128 tmem[UR11], RZ ;  /* 0x000000ff000079ed */ /* 0x000fe200083c000b */
[-C--:B------:R-:W-:Y:S01]  /*30d0*/  LEA.HI.X.SX32 R115, R60, R101.reuse, 0x2, P0 ;  /* 0x000000653c737211 */ /* 0x080fe200000f16ff */
[----:B------:R-:W2:Y:S01]  /*30e0*/  FENCE.VIEW.ASYNC.T ;  /* 0x00000000000073c6 */ /* 0x000ea20000000200 */
[-C--:B------:R-:W-:Y:S01]  /*30f0*/  IADD3 R120, P0, PT, R121, R100.reuse, RZ ;  /* 0x0000006479787210 */ /* 0x080fe20007f1e0ff */
[----:B------:R-:W-:Y:S01]  /*3100*/  IMAD.U32 R90, RZ, RZ, UR59 ;  /* 0x0000003bff5a7e24 */ /* 0x000fe2000f8e00ff */
[----:B------:R-:W-:Y:S01]  /*3110*/  IADD3 R112, P3, PT, R100, UR56, RZ ;  /* 0x0000003864707c10 */ /* 0x000fe2000ff7e0ff */
[----:B------:R-:W-:Y:S01]  /*3120*/  IMAD R13, R42, 0x6c, RZ ;  /* 0x0000006c2a0d7824 */ /* 0x000fe200078e02ff */
[-C--:B------:R-:W-:Y:S01]  /*3130*/  LEA.HI.X.SX32 R121, R64, R101.reuse, 0x2, P0 ;  /* 0x0000006540797211 */ /* 0x080fe200000f16ff */
[----:B------:R-:W-:Y:S01]  /*3140*/  IMAD.U32 R94, RZ, RZ, UR57 ;  /* 0x00000039ff5e7e24 */ /* 0x000fe2000f8e00ff */
[-C--:B------:R-:W-:Y:S01]  /*3150*/  IADD3 R124, P0, PT, R125, R100.reuse, RZ ;  /* 0x000000647d7c7210 */ /* 0x080fe20007f1e0ff */
[----:B------:R-:W-:Y:S01]  /*3160*/  IMAD R11, R42, 0x70, RZ ;  /* 0x000000702a0b7824 */ /* 0x000fe200078e02ff */
[-C--:B------:R-:W-:Y:S01]  /*3170*/  LEA.HI.X.SX32 R113, R54, R101.reuse, 0x2, P3 ;  /* 0x0000006536717211 */ /* 0x080fe200018f16ff */
[----:B------:R-:W-:Y:S01]  /*3180*/  IMAD.U32 R224, RZ, RZ, UR56 ;  /* 0x00000038ffe07e24 */ /* 0x000fe2000f8e00ff */
[-C--:B------:R-:W-:Y:S01]  /*3190*/  LEA.HI.X.SX32 R125, R68, R101.reuse, 0x2, P0 ;  /* 0x00000065447d7211 */ /* 0x080fe200000f16ff */
[C---:B------:R-:W-:Y:S01]  /*31a0*/  IMAD R9, R42.reuse, 0x74, RZ ;  /* 0x000000742a097824 */ /* 0x040fe200078e02ff */
[CC--:B------:R-:W-:Y:S01]  /*31b0*/  LEA R126, P0, R42.reuse, R100.reuse, 0x6 ;  /* 0x000000642a7e7211 */ /* 0x0c0fe200078030ff */
[----:B------:R-:W-:Y:S01]  /*31c0*/  IMAD.U32 R226, RZ, RZ, UR55 ;  /* 0x00000037ffe27e24 */ /* 0x000fe2000f8e00ff */
[-C--:B------:R-:W-:Y:S01]  /*31d0*/  IADD3 R118, P3, PT, R119, R100.reuse, RZ ;  /* 0x0000006477767210 */ /* 0x080fe20007f7e0ff */
        /* <DEDUP_REMOVED lines=8> */
[C---:B------:R-:W-:Y:S01]  /*3260*/  VIADD R39, R168.reuse, 0xfffffffa ;  /* 0xfffffffaa8277836 */ /* 0x040fe20000000000 */
[-C--:B------:R-:W-:Y:S01]  /*3270*/  IADD3 R136, P0, PT, R137, R100.reuse, RZ ;  /* 0x0000006489887210 */ /* 0x080fe20007f1e0ff */
[C---:B------:R-:W-:Y:S01]  /*3280*/  VIADD R96, R168.reuse, 0xfffffff8 ;  /* 0xfffffff8a8607836 */ /* 0x040fe20000000000 */
[-C--:B------:R-:W-:Y:S01]  /*3290*/  IADD3 R116, P3, PT, R117, R100.reuse, RZ ;  /* 0x0000006475747210 */ /* 0x080fe20007f7e0ff */
[----:B------:R-:W-:Y:S01]  /*32a0*/  VIADD R232, R168, 0x1f ;  /* 0x0000001fa8e87836 */ /* 0x000fe20000000000 */
[-C--:B------:R-:W-:Y:S01]  /*32b0*/  LEA.HI.X.SX32 R137, R80, R101.reuse, 0x2, P0 ;  /* 0x0000006550897211 */ /* 0x080fe200000f16ff */
[----:B------:R-:W-:Y:S01]  /*32c0*/  VIADD R237, R36, UR10 ;  /* 0x0000000a24ed7c36 */ /* 0x000fe20008000000 */
[-C--:B------:R-:W-:Y:S01]  /*32d0*/  IADD3 R140, P0, PT, R141, R100.reuse, RZ ;  /* 0x000000648d8c7210 */ /* 0x080fe20007f1e0ff */
[----:B------:R-:W-:Y:S01]  /*32e0*/  USHF.L.U32 UR67, UR8, 0x5, URZ ;  /* 0x0000000508437899 */ /* 0x000fe200080006ff */
[-C--:B------:R-:W-:Y:S01]  /*32f0*/  LEA.HI.X.SX32 R117, R62, R101.reuse, 0x2, P3 ;  /* 0x000000653e757211 */ /* 0x080fe200018f16ff */
[----:B------:R-:W-:Y:S01]  /*3300*/  VIADD R97, R168, 0xffffffdb ;  /* 0xffffffdba8617836 */ /* 0x000fe20000000000 */
[-C--:B------:R-:W-:Y:S01]  /*3310*/  LEA.HI.X.SX32 R141, R84, R101.reuse, 0x2, P0 ;  /* 0x00000065548d7211 */ /* 0x080fe200000f16ff */
[----:B------:R-:W-:Y:S01]  /*3320*/  USHF.L.U32 UR9, UR9, 0x5, URZ ;  /* 0x0000000509097899 */ /* 0x000fe200080006ff */
[-C--:B------:R-:W-:Y:S01]  /*3330*/  IADD3 R144, P0, PT, R145, R100.reuse, RZ ;  /* 0x0000006491907210 */ /* 0x080fe20007f1e0ff */
[----:B------:R-:W-:Y:S01]  /*3340*/  IMAD.U32 R169, RZ, RZ, UR67 ;  /* 0x00000043ffa97e24 */ /* 0x000fe2000f8e00ff */
[-C--:B------:R-:W-:Y:S01]  /*3350*/  IADD3 R122, P3, PT, R123, R100.reuse, RZ ;  /* 0x000000647b7a7210 */ /* 0x080fe20007f7e0ff */
[----:B------:R-:W3:Y:S01]  /*3360*/  LDC R99, c[0x0][0x3a0] ;  /* 0x0000e800ff637b82 */ /* 0x000ee20000000800 */
[-C--:B------:R-:W-:Y:S01]  /*3370*/  LEA.HI.X.SX32 R145, R88, R101.reuse, 0x2, P0 ;  /* 0x0000006558917211 */ /* 0x080fe200000f16ff */
[----:B------:R-:W-:Y:S01]  /*3380*/  IMAD.U32 R173, RZ, RZ, UR9 ;  /* 0x00000009ffad7e24 */ /* 0x000fe2000f8e00ff */
[-C--:B------:R-:W-:Y:S01]  /*3390*/  LEA.HI.X.SX32 R123, R66, R101.reuse, 0x2, P3 ;  /* 0x00000065427b7211 */ /* 0x080fe200018f16ff */
[----:B------:R-:W-:Y:S01]  /*33a0*/  USHF.R.S32.HI UR65, URZ, 0x1f, UR67 ;  /* 0x0000001fff417899 */ /* 0x000fe20008011443 */
[-C--:B------:R-:W-:Y:S01]  /*33b0*/  IADD3 R14, P0, PT, R15, R100.reuse, RZ ;  /* 0x000000640f0e7210 */ /* 0x080fe20007f1e0ff */
[----:B------:R-:W-:Y:S01]  /*33c0*/  USHF.L.U32 UR48, UR67, 0x2, URZ ;  /* 0x0000000243307899 */ /* 0x000fe200080006ff */
[-C--:B------:R-:W-:Y:S01]  /*33d0*/  IADD3 R128, P3, PT, R129, R100.reuse, RZ ;  /* 0x0000006481807210 */ /* 0x080fe20007f7e0ff */
[----:B------:R-:W4:Y:S01]  /*33e0*/  LDC R102, c[0x0][0x3a0] ;  /* 0x0000e800ff667b82 */ /* 0x000f220000000800 */
[-C--:B------:R-:W-:Y:S01]  /*33f0*/  LEA.HI.X.SX32 R15, R92, R101.reuse, 0x2, P0 ;  /* 0x000000655c0f7211 */ /* 0x080fe200000f16ff */
[----:B------:R-:W-:Y:S01]  /*3400*/  USHF.L.U64.HI UR49, UR67, 0x2, UR65 ;  /* 0x0000000243317899 */ /* 0x000fe20008010241 */
[-C--:B------:R-:W-:Y:S01]  /*3410*/  LEA.HI.X.SX32 R129, R70, R101.reuse, 0x2, P3 ;  /* 0x0000006546817211 */ /* 0x080fe200018f16ff */
[----:B------:R-:W-:Y:S01]  /*3420*/  USHF.R.S32.HI UR66, URZ, 0x1f, UR9 ;  /* 0x0000001fff427899 */ /* 0x000fe20008011409 */
[C---:B------:R-:W-:Y:S01]  /*3430*/  ISETP.NE.U32.AND P0, PT, R38.reuse, RZ, PT ;  /* 0x000000ff2600720c */ /* 0x040fe20003f05070 */
[----:B------:R-:W-:Y:S01]  /*3440*/  USHF.L.U32 UR50, UR9, 0x2, URZ ;  /* 0x0000000209327899 */ /* 0x000fe200080006ff */
[----:B------:R-:W-:Y:S01]  /*3450*/  IADD3 R130, P3, PT, R131, R100, RZ ;  /* 0x0000006483827210 */ /* 0x000fe20007f7e0ff */
[----:B------:R-:W5:Y:S01]  /*3460*/  LDC R104, c[0x0][0x3a0] ;  /* 0x0000e800ff687b82 */ /* 0x000f620000000800 */
[----:B------:R-:W-:Y:S01]  /*3470*/  LEA R235, R38, UR10, 0x7 ;  /* 0x0000000a26eb7c11 */ /* 0x000fe2000f8e38ff */
[----:B------:R-:W-:Y:S01]  /*3480*/  USHF.L.U64.HI UR51, UR9, 0x2, UR66 ;  /* 0x0000000209337899 */ /* 0x000fe20008010242 */
[----:B------:R-:W-:-:S02]  /*3490*/  LEA.HI.X.SX32 R131, R74, R101, 0x2, P3 ;  /* 0x000000654a837211 */ /* 0x000fc400018f16ff */
[-C--:B------:R-:W-:Y:S02]  /*34a0*/  IADD3 R134, P3, PT, R135, R100.reuse, RZ ;  /* 0x0000006487867210 */ /* 0x080fe40007f7e0ff */
[----:B------:R-:W-:Y:S01]  /*34b0*/  P2R R238, PR, RZ, 0x1 ;  /* 0x00000001ffee7803 */ /* 0x000fe20000000000 */
[----:B------:R-:W1:Y:S01]  /*34c0*/  LDC R172, c[0x0][0x3a0] ;  /* 0x0000e800ffac7b82 */ /* 0x000e620000000800 */
[----:B------:R-:W-:Y:S01]  /*34d0*/  LEA.HI.X.SX32 R135, R78, R101, 0x2, P3 ;  /* 0x000000654e877211 */ /* 0x000fe200018f16ff */
[----:B--2---:R-:W-:Y:S01]  /*34e0*/  VOTEU.ALL UP1, P0 ;  /* 0x0000000000ff7886 */ /* 0x004fe20000020000 */
[----:B------:R-:W-:Y:S01]  /*34f0*/  IADD3 R138, P3, PT, R139, R100, RZ ;  /* 0x000000648b8a7210 */ /* 0x000fe20007f7e0ff */
[----:B------:R-:W-:-:S03]  /*3500*/  VOTEU.ALL UP2, P0 ;  /* 0x0000000000ff7886 */ /* 0x000fc60000040000 */
[----:B------:R-:W-:Y:S01]  /*3510*/  LEA.HI.X.SX32 R139, R82, R101, 0x2, P3 ;  /* 0x00000065528b7211 */ /* 0x000fe200018f16ff */
[----:B------:R-:W2:Y:S01]  /*3520*/  LDC R103, c[0x0][0x3a0] ;  /* 0x0000e800ff677b82 */ /* 0x000ea20000000800 */
[----:B------:R-:W-:Y:S01]  /*3530*/  IADD3 R142, P3, PT, R143, R100, RZ ;  /* 0x000000648f8e7210 */ /* 0x000fe20007f7e0ff */
[----:B------:R-:W-:-:S04]  /*3540*/  @!UP1 UIADD3 UR6, UPT, UPT, -UR12, 0x100000, URZ ;  /* 0x001000000c069890 */ /* 0x000fc8000fffe1ff */
[----:B------:R-:W-:Y:S02]  /*3550*/  @!UP1 USHF.L.U32 UR7, UR6, 0xb, URZ ;  /* 0x0000000b06079899 */ /* 0x000fe400080006ff */
[----:B------:R-:W-:Y:S01]  /*3560*/  @!UP1 USHF.L.U32 UR6, UR6, 0x1, URZ ;  /* 0x0000000106069899 */ /* 0x000fe200080006ff */
[----:B------:R-:W-:Y:S02]  /*3570*/  LEA.HI.X.SX32 R143, R86, R101, 0x2, P3 ;  /* 0x00000065568f7211 */ /* 0x000fe400018f16ff */
[----:B------:R-:W-:Y:S01]  /*3580*/  IADD3 R22, P3, PT, R23, R100, RZ ;  /* 0x0000006417167210 */ /* 0x000fe20007f7e0ff */
[----:B------:R-:W1:Y:S01]  /*3590*/  LDC R105, c[0x0][0x3a0] ;  /* 0x0000e800ff697b82 */ /* 0x000e620000000800 */
[----:B------:R-:W-:-:S04]  /*35a0*/  @!UP1 UIADD3 UR4, UPT, UPT, -UR12, 0x100000, URZ ;  /* 0x001000000c049890 */ /* 0x000fc8000fffe1ff */
[----:B------:R-:W-:Y:S02]  /*35b0*/  @!UP1 USHF.L.U32 UR5, UR4, 0xb, URZ ;  /* 0x0000000b04059899 */ /* 0x000fe400080006ff */
[----:B------:R-:W-:Y:S01]  /*35c0*/  @!UP1 USHF.L.U32 UR4, UR4, 0x1, URZ ;  /* 0x0000000104049899 */ /* 0x000fe200080006ff */
[----:B------:R-:W-:Y:S01]  /*35d0*/  BAR.SYNC.DEFER_BLOCKING 0x0 ;  /* 0x0000000000007b1d */ /* 0x000fe20000010000 */
[----:B------:R-:W-:Y:S02]  /*35e0*/  LEA.HI.X.SX32 R23, R90, R101, 0x2, P3 ;  /* 0x000000655a177211 */ /* 0x000fe400018f16ff */
[----:B------:R-:W-:-:S03]  /*35f0*/  IADD3 R12, P3, PT, R13, R100, RZ ;  /* 0x000000640d0c7210 */ /* 0x000fc60007f7e0ff */
[----:B------:R-:W-:Y:S01]  /*3600*/  VOTEU.ALL UP1, P0 ;  /* 0x0000000000ff7886 */ /* 0x000fe20000020000 */
[----:B------:R-:W-:Y:S01]  /*3610*/  LEA.HI.X.SX32 R13, R94, R101, 0x2, P3 ;  /* 0x000000655e0d7211 */ /* 0x000fe200018f16ff */
[----:B------:R-:W1:Y:S01]  /*3620*/  LDC R204, c[0x0][0x3a0] ;  /* 0x0000e800ffcc7b82 */ /* 0x000e620000000800 */
[----:B------:R-:W-:-:S04]  /*3630*/  IADD3 R10, P3, PT, R11, R100, RZ ;  /* 0x000000640b0a7210 */ /* 0x000fc80007f7e0ff */
[-C--:B------:R-:W-:Y:S02]  /*3640*/  LEA.HI.X.SX32 R11, R224, R101.reuse, 0x2, P3 ;  /* 0x00000065e00b7211 */ /* 0x080fe400018f16ff */
[-C--:B------:R-:W-:Y:S01]  /*3650*/  IADD3 R8, P3, PT, R9, R100.reuse, RZ ;  /* 0x0000006409087210 */ /* 0x080fe20007f7e0ff */
[----:B------:R-:W1:Y:S03]  /*3660*/  LDC R205, c[0x0][0x3a0] ;  /* 0x0000e800ffcd7b82 */ /* 0x000e660000000800 */
[-C--:B------:R-:W-:Y:S02]  /*3670*/  LEA.HI.X.SX32 R9, R226, R101.reuse, 0x2, P3 ;  /* 0x00000065e2097211 */ /* 0x080fe400018f16ff */
[----:B------:R-:W-:Y:S01]  /*3680*/  IADD3 R6, P3, PT, R7, R100, RZ ;  /* 0x0000006407067210 */ /* 0x000fe20007f7e0ff */
[----:B------:R-:W2:Y:S02]  /*3690*/  FENCE.VIEW.ASYNC.S ;  /* 0x00000000000073c6 */ /* 0x000ea40000000000 */
[----:B--2---:R2:W2:Y:S02]  /*36a0*/  @!UP1 SYNCS.EXCH.64 URZ, [UR14], UR6 ;  /* 0x000000060eff95b2 */ /* 0x0044a40008000100 */
[----:B--2---:R-:W-:Y:S01]  /*36b0*/  BAR.SYNC.DEFER_BLOCKING 0x0 ;  /* 0x0000000000007b1d */ /* 0x004fe20000010000 */
[----:B------:R-:W-:-:S02]  /*36c0*/  LEA.HI.X.SX32 R7, R228, R101, 0x2, P3 ;  /* 0x00000065e4077211 */ /* 0x000fc400018f16ff */
[----:B-1----:R-:W-:-:S04]  /*36d0*/  IADD3 R4, P3, PT, R5, R100, RZ ;  /* 0x0000006405047210 */ /* 0x002fc80007f7e0ff */
[----:B------:R-:W-:Y:S02]  /*36e0*/  LEA.HI.X.SX32 R5, R230, R101, 0x2, P3 ;  /* 0x00000065e6057211 */ /* 0x000fe400018f16ff */
[----:B------:R-:W-:Y:S01]  /*36f0*/  ISETP.GE.U32.AND P3, PT, R39, 0x7fffffdb, PT ;  /* 0x7fffffdb2700780c */ /* 0x000fe20003f66070 */
[C---:B------:R-:W-:Y:S01]  /*3700*/  VIADD R39, R168.reuse, 0xfffffff9 ;  /* 0xfffffff9a8277836 */ /* 0x040fe20000000000 */
[----:B------:R-:W1:Y:S08]  /*3710*/  LDC R206, c[0x0][0x3a0] ;  /* 0x0000e800ffce7b82 */ /* 0x000e700000000800 */
[----:B------:R-:W2:Y:S01]  /*3720*/  LDC R207, c[0x0][0x3a0] ;  /* 0x0000e800ffcf7b82 */ /* 0x000ea20000000800 */
[----:B------:R1:W3:Y:S02]  /*3730*/  @!UP2 SYNCS.EXCH.64 URZ, [UR10+0x2c008], UR4 ;  /* 0x02c008040affa5b2 */ /* 0x0002e40008000100 */
[----:B------:R-:W-:Y:S01]  /*3740*/  @!PT LDS RZ, [RZ] ;  /* 0x00000000fffff984 */ /* 0x000fe20000000800 */
[----:B------:R-:W-:Y:S01]  /*3750*/  @!PT LDS RZ, [RZ] ;  /* 0x00000000fffff984 */ /* 0x000fe20000000800 */
[----:B------:R-:W-:Y:S01]  /*3760*/  @!PT LDS RZ, [RZ] ;  /* 0x00000000fffff984 */ /* 0x000fe20000000800 */
[----:B---3--:R3:W-:Y:S01]  /*3770*/  LDGSTS.E [R235+0x18000], desc[UR16][R100.64], !P2 ;  /* 0x1800000064eb7fae */ /* 0x0087e2000d1a1010 */
[----:B------:R-:W-:Y:S01]  /*3780*/  ISETP.GE.U32.AND P2, PT, R39, 0x7fffffda, PT ;  /* 0x7fffffda2700780c */ /* 0x000fe20003f46070 */
[----:B------:R-:W-:-:S02]  /*3790*/  VIADD R39, R168, 0xfffffff7 ;  /* 0xfffffff7a8277836 */ /* 0x000fc40000000000 */
[----:B------:R1:W-:Y:S01]  /*37a0*/  LDGSTS.E [R235+0x18004], desc[UR16][R180.64], !P1 ;  /* 0x18004000b4eb7fae */ /* 0x0003e2000c9a1010 */
[----:B------:R-:W-:Y:S01]  /*37b0*/  ISETP.GE.U32.AND P1, PT, R96, 0x7fffffd9, PT ;  /* 0x7fffffd96000780c */ /* 0x000fe20003f26070 */
[C---:B------:R-:W-:Y:S02]  /*37c0*/  VIADD R96, R168.reuse, 0xfffffff6 ;  /* 0xfffffff6a8607836 */ /* 0x040fe40000000000 */
[----:B------:R1:W-:Y:S01]  /*37d0*/  LDGSTS.E [R235+0x18008], desc[UR16][R178.64], !P5 ;  /* 0x18008000b2eb7fae */ /* 0x0003e2000e9a1010 */
[----:B------:R-:W-:Y:S01]  /*37e0*/  ISETP.GE.U32.AND P5, PT, R39, 0x7fffffd8, PT ;  /* 0x7fffffd82700780c */ /* 0x000fe20003fa6070 */
[----:B------:R-:W-:Y:S02]  /*37f0*/  VIADD R39, R168, 0xfffffff5 ;  /* 0xfffffff5a8277836 */ /* 0x000fe40000000000 */
[----:B------:R1:W-:Y:S01]  /*3800*/  LDGSTS.E [R235+0x1800c], desc[UR16][R108.64], !P4 ;  /* 0x1800c0006ceb7fae */ /* 0x0003e2000e1a1010 */
[----:B------:R-:W-:Y:S01]  /*3810*/  ISETP.GE.U32.AND P4, PT, R96, 0x7fffffd7, PT ;  /* 0x7fffffd76000780c */ /* 0x000fe20003f86070 */
[C---:B------:R-:W-:Y:S01]  /*3820*/  VIADD R96, R168.reuse, 0xfffffff4 ;  /* 0xfffffff4a8607836 */ /* 0x040fe20000000000 */
[----:B------:R-:W1:Y:S01]  /*3830*/  LDC R208, c[0x0][0x3a0] ;  /* 0x0000e800ffd07b82 */ /* 0x000e620000000800 */
[----:B------:R1:W-:Y:S01]  /*3840*/  LDGSTS.E [R235+0x18010], desc[UR16][R106.64], !P6 ;  /* 0x180100006aeb7fae */ /* 0x0003e2000f1a1010 */
[----:B------:R-:W-:Y:S01]  /*3850*/  ISETP.GE.U32.AND P6, PT, R39, 0x7fffffd6, PT ;  /* 0x7fffffd62700780c */ /* 0x000fe20003fc6070 */
[----:B------:R-:W-:-:S02]  /*3860*/  VIADD R39, R168, 0xfffffff3 ;  /* 0xfffffff3a8277836 */ /* 0x000fc40000000000 */
[----:B------:R1:W-:Y:S01]  /*3870*/  LDGSTS.E [R235+0x18014], desc[UR16][R176.64], !P3 ;  /* 0x18014000b0eb7fae */ /* 0x0003e2000d9a1010 */
[----:B------:R-:W-:Y:S01]  /*3880*/  ISETP.GE.U32.AND P3, PT, R96, 0x7fffffd5, PT ;  /* 0x7fffffd56000780c */ /* 0x000fe20003f66070 */
[C---:B------:R-:W-:Y:S01]  /*3890*/  VIADD R96, R168.reuse, 0xfffffff2 ;  /* 0xfffffff2a8607836 */ /* 0x040fe20000000000 */
[----:B------:R-:W1:Y:S01]  /*38a0*/  LDC R209, c[0x0][0x3a0] ;  /* 0x0000e800ffd17b82 */ /* 0x000e620000000800 */
        /* <DEDUP_REMOVED lines=19> */
[----:B------:R-:W-:-:S02]  /*39e0*/  VIADD R96, R168, 0xffffffec ;  /* 0xffffffeca8607836 */ /* 0x000fc40000000000 */
[----:B------:R1:W-:Y:S01]  /*39f0*/  LDGSTS.E [R235+0x18030], desc[UR16][R120.64], !P2 ;  /* 0x1803000078eb7fae */ /* 0x0003e2000d1a1010 */
[----:B------:R-:W-:Y:S01]  /*3a00*/  ISETP.GE.U32.AND P2, PT, R39, 0x7fffffce, PT ;  /* 0x7fffffce2700780c */ /* 0x000fe20003f46070 */
[----:B------:R-:W-:Y:S02]  /*3a10*/  VIADD R39, R168, 0xffffffeb ;  /* 0xffffffeba8277836 */ /* 0x000fe40000000000 */
[----:B------:R1:W-:Y:S01]  /*3a20*/  LDGSTS.E [R235+0x18034], desc[UR16][R122.64], !P1 ;  /* 0x180340007aeb7fae */ /* 0x0003e2000c9a1010 */
[----:B------:R-:W-:Y:S01]  /*3a30*/  ISETP.GE.U32.AND P1, PT, R96, 0x7fffffcd, PT ;  /* 0x7fffffcd6000780c */ /* 0x000fe20003f26070 */
[C---:B------:R-:W-:Y:S02]  /*3a40*/  VIADD R96, R168.reuse, 0xffffffea ;  /* 0xffffffeaa8607836 */ /* 0x040fe40000000000 */
[----:B------:R1:W-:Y:S01]  /*3a50*/  LDGSTS.E [R235+0x18038], desc[UR16][R124.64], !P5 ;  /* 0x180380007ceb7fae */ /* 0x0003e2000e9a1010 */
        /* <DEDUP_REMOVED lines=34> */
[----:B---3--:R-:W-:Y:S02]  /*3c80*/  IMAD.WIDE R100, R169, 0x4, R100 ;  /* 0x00000004a9647825 */ /* 0x008fe400078e0264 */
[----:B------:R3:W-:Y:S01]  /*3c90*/  LDGSTS.E [R235+0x18068], desc[UR16][R14.64], !P5 ;  /* 0x180680000eeb7fae */ /* 0x0007e2000e9a1010 */
[----:B------:R-:W-:Y:S01]  /*3ca0*/  ISETP.GE.AND P5, PT, R3, R96, PT ;  /* 0x000000600300720c */ /* 0x000fe20003fa6270 */
[----:B------:R-:W-:-:S02]  /*3cb0*/  VIADD R96, R168, 0xffffffde ;  /* 0xffffffdea8607836 */ /* 0x000fc40000000000 */
[----:B------:R2:W-:Y:S01]  /*3cc0*/  LDGSTS.E [R235+0x1806c], desc[UR16][R12.64], !P4 ;  /* 0x1806c0000ceb7fae */ /* 0x0005e2000e1a1010 */
[----:B------:R-:W-:Y:S01]  /*3cd0*/  ISETP.GE.U32.AND P4, PT, R39, 0x7fffffc0, PT ;  /* 0x7fffffc02700780c */ /* 0x000fe20003f86070 */
[C---:B-1----:R-:W-:Y:S01]  /*3ce0*/  IMAD.WIDE R180, R169.reuse, 0x4, R180 ;  /* 0x00000004a9b47825 */ /* 0x042fe200078e02b4 */
[----:B------:R-:W-:Y:S01]  /*3cf0*/  SEL R98, RZ, 0x4, P5 ;  /* 0x00000004ff627807 */ /* 0x000fe20002800000 */
[----:B------:R1:W-:Y:S01]  /*3d00*/  LDGSTS.E [R235+0x18070], desc[UR16][R10.64], !P6 ;  /* 0x180700000aeb7fae */ /* 0x0003e2000f1a1010 */
[C---:B------:R-:W-:Y:S01]  /*3d10*/  ISETP.GT.AND P6, PT, R232.reuse, 0x1f, PT ;  /* 0x0000001fe800780c */ /* 0x040fe20003fc4270 */
[----:B------:R-:W-:Y:S01]  /*3d20*/  IMAD.WIDE R178, R169, 0x4, R178 ;  /* 0x00000004a9b27825 */ /* 0x000fe200078e02b2 */
[----:B------:R-:W-:Y:S01]  /*3d30*/  ISETP.GT.AND P5, PT, R232, 0x3f, PT ;  /* 0x0000003fe800780c */ /* 0x000fe20003fa4270 */
[----:B------:R1:W-:Y:S01]  /*3d40*/  LDGSTS.E [R235+0x18074], desc[UR16][R8.64], !P3 ;  /* 0x1807400008eb7fae */ /* 0x0003e2000d9a1010 */
[----:B------:R-:W-:Y:S01]  /*3d50*/  ISETP.GE.AND P3, PT, R3, R168, PT ;  /* 0x000000a80300720c */ /* 0x000fe20003f66270 */
[----:B------:R-:W-:Y:S01]  /*3d60*/  IMAD.WIDE R108, R169, 0x4, R108 ;  /* 0x00000004a96c7825 */ /* 0x000fe200078e026c */
[----:B------:R-:W-:Y:S01]  /*3d70*/  SEL R39, RZ, 0x4, !P6 ;  /* 0x00000004ff277807 */ /* 0x000fe20007000000 */
[----:B------:R1:W-:Y:S01]  /*3d80*/  LDGSTS.E [R235+0x18078], desc[UR16][R6.64], !P2 ;  /* 0x1807800006eb7fae */ /* 0x0003e2000d1a1010 */
[----:B------:R-:W-:Y:S01]  /*3d90*/  ISETP.GE.U32.AND P2, PT, R96, 0x7fffffbf, PT ;  /* 0x7fffffbf6000780c */ /* 0x000fe20003f46070 */
[----:B------:R-:W-:Y:S01]  /*3da0*/  VIADD R96, R168, 0xffffffdd ;  /* 0xffffffdda8607836 */ /* 0x000fe20000000000 */
[----:B------:R-:W-:Y:S01]  /*3db0*/  SEL R39, R39, RZ, !P3 ;  /* 0x000000ff27277207 */ /* 0x000fe20005800000 */
[----:B------:R1:W-:Y:S01]  /*3dc0*/  LDGSTS.E [R235+0x1807c], desc[UR16][R4.64], !P1 ;  /* 0x1807c00004eb7fae */ /* 0x0003e2000c9a1010 */
[----:B------:R-:W-:-:S02]  /*3dd0*/  IMAD.WIDE R106, R169, 0x4, R106 ;  /* 0x00000004a96a7825 */ /* 0x000fc400078e026a */
[----:B------:R-:W-:Y:S01]  /*3de0*/  ISETP.NE.U32.AND P3, PT, R39, RZ, PT ;  /* 0x000000ff2700720c */ /* 0x000fe20003f65070 */
[----:B------:R-:W0:Y:S01]  /*3df0*/  LDGDEPBAR ;  /* 0x00000000000079af */ /* 0x000e220000000000 */
[----:B------:R-:W-:Y:S01]  /*3e00*/  LOP3.LUT R39, R36, 0x40, RZ, 0x3c, !PT ;  /* 0x0000004024277812 */ /* 0x000fe200078e3cff */
[----:B------:R-:W-:Y:S01]  /*3e10*/  IMAD.WIDE R176, R169, 0x4, R176 ;  /* 0x00000004a9b07825 */ /* 0x000fe200078e02b0 */
[----:B------:R-:W-:-:S03]  /*3e20*/  ISETP.GE.U32.AND P1, PT, R96, 0x7fffffbe, PT ;  /* 0x7fffffbe6000780c */ /* 0x000fc60003f26070 */
[----:B------:R-:W-:Y:S02]  /*3e30*/  VIADD R239, R39, UR10 ;  /* 0x0000000a27ef7c36 */ /* 0x000fe40008000000 */
[----:B------:R-:W-:Y:S02]  /*3e40*/  VIADD R96, R168, 0xffffffdc ;  /* 0xffffffdca8607836 */ /* 0x000fe40000000000 */
[C---:B------:R-:W-:Y:S02]  /*3e50*/  IMAD.WIDE R174, R169.reuse, 0x4, R174 ;  /* 0x00000004a9ae7825 */ /* 0x040fe400078e02ae */
[----:B------:R1:W-:Y:S02]  /*3e60*/  LDGSTS.E [R237], desc[UR16][R182.64], P3 ;  /* 0x00000000b6ed7fae */ /* 0x0003e400099a1010 */
[C---:B------:R-:W-:Y:S02]  /*3e70*/  IMAD.WIDE R112, R169.reuse, 0x4, R112 ;  /* 0x00000004a9707825 */ /* 0x040fe400078e0270 */
[----:B------:R1:W-:Y:S02]  /*3e80*/  LDGSTS.E [R237+0x400], desc[UR16][R184.64], P3 ;  /* 0x00400000b8ed7fae */ /* 0x0003e400099a1010 */
[----:B------:R-:W-:-:S02]  /*3e90*/  IMAD.WIDE R110, R169, 0x4, R110 ;  /* 0x00000004a96e7825 */ /* 0x000fc400078e026e */
[----:B------:R1:W-:Y:S02]  /*3ea0*/  LDGSTS.E [R237+0x800], desc[UR16][R186.64], P3 ;  /* 0x00800000baed7fae */ /* 0x0003e400099a1010 */
[C---:B------:R-:W-:Y:S02]  /*3eb0*/  IMAD.WIDE R118, R169.reuse, 0x4, R118 ;  /* 0x00000004a9767825 */ /* 0x040fe400078e0276 */
[----:B------:R1:W-:Y:S02]  /*3ec0*/  LDGSTS.E [R237+0xc00], desc[UR16][R188.64], P3 ;  /* 0x00c00000bced7fae */ /* 0x0003e400099a1010 */
        /* <DEDUP_REMOVED lines=30> */
[C---:B--2---:R-:W-:Y:S02]  /*40b0*/  IMAD.WIDE R22, R169.reuse, 0x4, R22 ;  /* 0x00000004a9167825 */ /* 0x044fe400078e0216 */
[----:B------:R2:W-:Y:S02]  /*40c0*/  LDGSTS.E [R239+0xe00], desc[UR16][R16.64], P3 ;  /* 0x00e0000010ef7fae */ /* 0x0005e400099a1010 */
[----:B---3--:R-:W-:-:S02]  /*40d0*/  IMAD.WIDE R14, R169, 0x4, R14 ;  /* 0x00000004a90e7825 */ /* 0x008fc400078e020e */
[----:B------:R3:W-:Y:S02]  /*40e0*/  LDGSTS.E [R239+0x1200], desc[UR16][R146.64], P3 ;  /* 0x0120000092ef7fae */ /* 0x0007e400099a1010 */
[C---:B------:R-:W-:Y:S02]  /*40f0*/  IMAD.WIDE R12, R169.reuse, 0x4, R12 ;  /* 0x00000004a90c7825 */ /* 0x040fe400078e020c */
[----:B------:R2:W-:Y:S02]  /*4100*/  LDGSTS.E [R239+0x1600], desc[UR16][R148.64], P3 ;  /* 0x0160000094ef7fae */ /* 0x0005e400099a1010 */
[C---:B-1----:R-:W-:Y:S02]  /*4110*/  IMAD.WIDE R10, R169.reuse, 0x4, R10 ;  /* 0x00000004a90a7825 */ /* 0x042fe400078e020a */
[----:B------:R1:W-:Y:S02]  /*4120*/  LDGSTS.E [R239+0x1a00], desc[UR16][R150.64], P3 ;  /* 0x01a0000096ef7fae */ /* 0x0003e400099a1010 */
[----:B------:R-:W-:-:S02]  /*4130*/  IMAD.WIDE R8, R169, 0x4, R8 ;  /* 0x00000004a9087825 */ /* 0x000fc400078e0208 */
[----:B------:R1:W-:Y:S02]  /*4140*/  LDGSTS.E [R239+0x1e00], desc[UR16][R152.64], P3 ;  /* 0x01e0000098ef7fae */ /* 0x0003e400099a1010 */
[C---:B------:R-:W-:Y:S02]  /*4150*/  IMAD.WIDE R6, R169.reuse, 0x4, R6 ;  /* 0x00000004a9067825 */ /* 0x040fe400078e0206 */
[----:B------:R1:W-:Y:S02]  /*4160*/  LDGSTS.E [R239+0x2200], desc[UR16][R154.64], P3 ;  /* 0x022000009aef7fae */ /* 0x0003e400099a1010 */
[----:B------:R-:W-:Y:S02]  /*4170*/  IMAD.WIDE R4, R169, 0x4, R4 ;  /* 0x00000004a9047825 */ /* 0x000fe400078e0204 */
        /* <DEDUP_REMOVED lines=12> */
[----:B------:R1:W-:Y:S01]  /*4240*/  LDGSTS.E [R239+0x3e00], desc[UR16][R170.64], P3 ;  /* 0x03e00000aaef7fae */ /* 0x0003e200099a1010 */
[----:B------:R-:W-:Y:S01]  /*4250*/  ISETP.GE.U32.AND P3, PT, R96, 0x7fffffbd, PT ;  /* 0x7fffffbd6000780c */ /* 0x000fe20003f66070 */
[----:B------:R-:W-:Y:S01]  /*4260*/  IMAD.WIDE R194, R173, 0x4, R194 ;  /* 0x00000004adc27825 */ /* 0x000fe200078e02c2 */
[----:B------:R-:W-:Y:S01]  /*4270*/  SEL R96, R98, RZ, P5 ;  /* 0x000000ff62607207 */ /* 0x000fe20002800000 */
[----:B------:R-:W0:Y:S01]  /*4280*/  LDGDEPBAR ;  /* 0x00000000000079af */ /* 0x000e220000000000 */
[----:B------:R-:W-:Y:S01]  /*4290*/  ISETP.GE.U32.AND P5, PT, R97, 0x7fffffbc, PT ;  /* 0x7fffffbc6100780c */ /* 0x000fe20003fa6070 */
[C---:B------:R-:W-:Y:S01]  /*42a0*/  VIADD R97, R168.reuse, 0xffffffda ;  /* 0xffffffdaa8617836 */ /* 0x040fe20000000000 */
[----:B------:R-:W-:Y:S01]  /*42b0*/  BAR.SYNC.DEFER_BLOCKING 0x0 ;  /* 0x0000000000007b1d */ /* 0x000fe20000010000 */
[----:B------:R-:W-:-:S02]  /*42c0*/  VIADD R98, R168, 0xffffffd9 ;  /* 0xffffffd9a8627836 */ /* 0x000fc40000000000 */
[----:B------:R-:W-:-:S04]  /*42d0*/  IMAD.WIDE R196, R173, 0x4, R196 ;  /* 0x00000004adc47825 */ /* 0x000fc800078e02c4 */
[----:B------:R-:W-:-:S04]  /*42e0*/  IMAD.WIDE R198, R173, 0x4, R198 ;  /* 0x00000004adc67825 */ /* 0x000fc800078e02c6 */
[----:B------:R-:W-:-:S04]  /*42f0*/  IMAD.WIDE R200, R173, 0x4, R200 ;  /* 0x00000004adc87825 */ /* 0x000fc800078e02c8 */
[----:B------:R-:W-:-:S04]  /*4300*/  IMAD.WIDE R202, R173, 0x4, R202 ;  /* 0x00000004adca7825 */ /* 0x000fc800078e02ca */
[----:B------:R-:W-:-:S04]  /*4310*/  IMAD.WIDE R34, R173, 0x4, R34 ;  /* 0x00000004ad227825 */ /* 0x000fc800078e0222 */
[----:B------:R-:W-:Y:S01]  /*4320*/  IMAD.WIDE R32, R173, 0x4, R32 ;  /* 0x00000004ad207825 */ /* 0x000fe200078e0220 */
[----:B------:R-:W-:Y:S01]  /*4330*/  @!PT LDS RZ, [RZ] ;  /* 0x00000000fffff984 */ /* 0x000fe20000000800 */
[----:B------:R-:W-:Y:S01]  /*4340*/  @!PT LDS RZ, [RZ] ;  /* 0x00000000fffff984 */ /* 0x000fe20000000800 */
[----:B------:R-:W-:Y:S01]  /*4350*/  @!PT LDS RZ, [RZ] ;  /* 0x00000000fffff984 */ /* 0x000fe20000000800 */
[----:B------:R1:W-:Y:S01]  /*4360*/  LDGSTS.E [R235+0x1c000], desc[UR16][R100.64], !P4 ;  /* 0x1c00000064eb7fae */ /* 0x0003e2000e1a1010 */
[----:B------:R-:W-:Y:S02]  /*4370*/  ISETP.GE.U32.AND P4, PT, R97, 0x7fffffbb, PT ;  /* 0x7fffffbb6100780c */ /* 0x000fe40003f86070 */
[----:B------:R-:W-:Y:S01]  /*4380*/  VIADD R97, R168, 0xffffffd8 ;  /* 0xffffffd8a8617836 */ /* 0x000fe20000000000 */
        /* <DEDUP_REMOVED lines=11> */
[C---:B------:R-:W-:Y:S02]  /*4440*/  VIADD R97, R168.reuse, 0xffffffd5 ;  /* 0xffffffd5a8617836 */ /* 0x040fe40000000000 */
[----:B------:R1:W-:Y:S01]  /*4450*/  LDGSTS.E [R235+0x1c014], desc[UR16][R176.64], !P4 ;  /* 0x1c014000b0eb7fae */ /* 0x0003e2000e1a1010 */
[----:B------:R-:W-:Y:S02]  /*4460*/  IMAD.WIDE R30, R173, 0x4, R30 ;  /* 0x00000004ad1e7825 */ /* 0x000fe400078e021e */
[----:B------:R-:W-:Y:S01]  /*4470*/  ISETP.GE.U32.AND P4, PT, R97, 0x7fffffb6, PT ;  /* 0x7fffffb66100780c */ /* 0x000fe20003f86070 */
[----:B------:R1:W-:Y:S01]  /*4480*/  LDGSTS.E [R235+0x1c018], desc[UR16][R174.64], !P2 ;  /* 0x1c018000aeeb7fae */ /* 0x0003e2000d1a1010 */
[----:B------:R-:W-:Y:S01]  /*4490*/  VIADD R97, R168, 0xffffffd3 ;  /* 0xffffffd3a8617836 */ /* 0x000fe20000000000 */
[----:B------:R-:W-:Y:S01]  /*44a0*/  ISETP.GE.U32.AND P2, PT, R98, 0x7fffffb5, PT ;  /* 0x7fffffb56200780c */ /* 0x000fe20003f46070 */
[----:B------:R-:W-:Y:S01]  /*44b0*/  VIADD R98, R168, 0xffffffd1 ;  /* 0xffffffd1a8627836 */ /* 0x000fe20000000000 */
[----:B------:R1:W-:Y:S01]  /*44c0*/  LDGSTS.E [R235+0x1c01c], desc[UR16][R112.64], !P1 ;  /* 0x1c01c00070eb7fae */ /* 0x0003e2000c9a1010 */
[----:B------:R-:W-:Y:S01]  /*44d0*/  IMAD.WIDE R28, R173, 0x4, R28 ;  /* 0x00000004ad1c7825 */ /* 0x000fe200078e021c */
[----:B------:R-:W-:-:S02]  /*44e0*/  ISETP.GE.U32.AND P1, PT, R97, 0x7fffffb4, PT ;  /* 0x7fffffb46100780c */ /* 0x000fc40003f26070 */
[----:B------:R1:W-:Y:S01]  /*44f0*/  LDGSTS.E [R235+0x1c020], desc[UR16][R110.64], !P3 ;  /* 0x1c0200006eeb7fae */ /* 0x0003e2000d9a1010 */
[----:B------:R-:W-:Y:S02]  /*4500*/  VIADD R97, R168, 0xffffffd2 ;  /* 0xffffffd2a8617836 */ /* 0x000fe40000000000 */
[----:B------:R-:W-:Y:S01]  /*4510*/  IMAD.WIDE R26, R173, 0x4, R26 ;  /* 0x00000004ad1a7825 */ /* 0x000fe200078e021a */
[----:B------:R1:W-:Y:S01]  /*4520*/  LDGSTS.E [R235+0x1c024], desc[UR16][R118.64], !P5 ;  /* 0x1c02400076eb7fae */ /* 0x0003e2000e9a1010 */
[----:B------:R-:W-:Y:S02]  /*4530*/  ISETP.GE.U32.AND P5, PT, R98, 0x7fffffb2, PT ;  /* 0x7fffffb26200780c */ /* 0x000fe40003fa6070 */
[----:B------:R-:W-:Y:S01]  /*4540*/  ISETP.GE.U32.AND P3, PT, R97, 0x7fffffb3, PT ;  /* 0x7fffffb36100780c */ /* 0x000fe20003f66070 */
[C---:B------:R-:W-:Y:S01]  /*4550*/  VIADD R97, R168.reuse, 0xffffffd0 ;  /* 0xffffffd0a8617836 */ /* 0x040fe20000000000 */
[----:B------:R1:W-:Y:S01]  /*4560*/  LDGSTS.E [R235+0x1c028], desc[UR16][R114.64], !P4 ;  /* 0x1c02800072eb7fae */ /* 0x0003e2000e1a1010 */
[----:B------:R-:W-:-:S02]  /*4570*/  VIADD R98, R168, 0xffffffce ;  /* 0xffffffcea8627836 */ /* 0x000fc40000000000 */
[----:B------:R-:W-:Y:S01]  /*4580*/  IMAD.WIDE R24, R173, 0x4, R24 ;  /* 0x00000004ad187825 */ /* 0x000fe200078e0218 */
[----:B------:R-:W-:Y:S01]  /*4590*/  ISETP.GE.U32.AND P4, PT, R97, 0x7fffffb1, PT ;  /* 0x7fffffb16100780c */ /* 0x000fe20003f86070 */
[----:B------:R1:W-:Y:S02]  /*45a0*/  LDGSTS.E [R235+0x1c02c], desc[UR16][R116.64], !P2 ;  /* 0x1c02c00074eb7fae */ /* 0x0003e4000d1a1010 */
[----:B------:R-:W-:Y:S02]  /*45b0*/  VIADD R97, R168, 0xffffffcf ;  /* 0xffffffcfa8617836 */ /* 0x000fe40000000000 */
[----:B------:R1:W-:Y:S01]  /*45c0*/  LDGSTS.E [R235+0x1c030], desc[UR16][R120.64], !P1 ;  /* 0x1c03000078eb7fae */ /* 0x0003e2000c9a1010 */
[----:B------:R-:W-:Y:S01]  /*45d0*/  ISETP.GE.U32.AND P1, PT, R98, 0x7fffffaf, PT ;  /* 0x7fffffaf6200780c */ /* 0x000fe20003f26070 */
[C---:B------:R-:W-:Y:S01]  /*45e0*/  VIADD R98, R168.reuse, 0xffffffcb ;  /* 0xffffffcba8627836 */ /* 0x040fe20000000000 */
[----:B------:R-:W-:Y:S01]  /*45f0*/  ISETP.GE.U32.AND P2, PT, R97, 0x7fffffb0, PT ;  /* 0x7fffffb06100780c */ /* 0x000fe20003f46070 */
[----:B------:R-:W-:Y:S01]  /*4600*/  VIADD R97, R168, 0xffffffcd ;  /* 0xffffffcda8617836 */ /* 0x000fe20000000000 */
[----:B------:R1:W-:Y:S01]  /*4610*/  LDGSTS.E [R235+0x1c034], desc[UR16][R122.64], !P3 ;  /* 0x1c0340007aeb7fae */ /* 0x0003e2000d9a1010 */
[----:B------:R-:W-:-:S03]  /*4620*/  IMAD.WIDE R20, R173, 0x4, R20 ;  /* 0x00000004ad147825 */ /* 0x000fc600078e0214 */
[----:B------:R-:W-:Y:S01]  /*4630*/  ISETP.GE.U32.AND P3, PT, R97, 0x7fffffae, PT ;  /* 0x7fffffae6100780c */ /* 0x000fe20003f66070 */
[----:B------:R-:W-:Y:S01]  /*4640*/  VIADD R97, R168, 0xffffffcc ;  /* 0xffffffcca8617836 */ /* 0x000fe20000000000 */
[----:B------:R1:W-:Y:S01]  /*4650*/  LDGSTS.E [R235+0x1c038], desc[UR16][R124.64], !P5 ;  /* 0x1c0380007ceb7fae */ /* 0x0003e2000e9a1010 */
[----:B------:R-:W-:-:S03]  /*4660*/  IMAD.WIDE R18, R173, 0x4, R18 ;  /* 0x00000004ad127825 */ /* 0x000fc600078e0212 */
[----:B------:R-:W-:Y:S01]  /*4670*/  ISETP.GE.U32.AND P5, PT, R97, 0x7fffffad, PT ;  /* 0x7fffffad6100780c */ /* 0x000fe20003fa6070 */
[----:B------:R-:W-:Y:S01]  /*4680*/  VIADD R97, R168, 0xffffffca ;  /* 0xffffffcaa8617836 */ /* 0x000fe20000000000 */
[----:B------:R1:W-:Y:S01]  /*4690*/  LDGSTS.E [R235+0x1c03c], desc[UR16][R128.64], !P4 ;  /* 0x1c03c00080eb7fae */ /* 0x0003e2000e1a1010 */
[----:B------:R-:W-:Y:S01]  /*46a0*/  ISETP.GE.U32.AND P4, PT, R98, 0x7fffffac, PT ;  /* 0x7fffffac6200780c */ /* 0x000fe20003f86070 */
[C---:B------:R-:W-:Y:S02]  /*46b0*/  VIADD R98, R168.reuse, 0xffffffc8 ;  /* 0xffffffc8a8627836 */ /* 0x040fe40000000000 */
[----:B------:R1:W-:Y:S01]  /*46c0*/  LDGSTS.E [R235+0x1c040], desc[UR16][R126.64], !P2 ;  /* 0x1c0400007eeb7fae */ /* 0x0003e2000d1a1010 */
[----:B------:R-:W-:Y:S01]  /*46d0*/  ISETP.GE.U32.AND P2, PT, R97, 0x7fffffab, PT ;  /* 0x7fffffab6100780c */ /* 0x000fe20003f46070 */
[----:B------:R-:W-:Y:S02]  /*46e0*/  VIADD R97, R168, 0xffffffc9 ;  /* 0xffffffc9a8617836 */ /* 0x000fe40000000000 */
[----:B------:R1:W-:Y:S01]  /*46f0*/  LDGSTS.E [R235+0x1c044], desc[UR16][R130.64], !P1 ;  /* 0x1c04400082eb7fae */ /* 0x0003e2000c9a1010 */
[----:B--2---:R-:W-:-:S02]  /*4700*/  IMAD.WIDE R16, R173, 0x4, R16 ;  /* 0x00000004ad107825 */ /* 0x004fc400078e0210 */
[----:B------:R-:W-:Y:S01]  /*4710*/  ISETP.GE.U32.AND P1, PT, R97, 0x7fffffaa, PT ;  /* 0x7fffffaa6100780c */ /* 0x000fe20003f26070 */
[----:B------:R2:W-:Y:S01]  /*4720*/  LDGSTS.E [R235+0x1c048], desc[UR16][R132.64], !P3 ;  /* 0x1c04800084eb7fae */ /* 0x0005e2000d9a1010 */
[----:B------:R-:W-:Y:S01]  /*4730*/  VIADD R97, R168, 0xffffffc7 ;  /* 0xffffffc7a8617836 */ /* 0x000fe20000000000 */
[----:B------:R-:W-:Y:S01]  /*4740*/  ISETP.GE.U32.AND P3, PT, R98, 0x7fffffa9, PT ;  /* 0x7fffffa96200780c */ /* 0x000fe20003f66070 */
[C---:B------:R-:W-:Y:S01]  /*4750*/  VIADD R98, R168.reuse, 0xffffffc5 ;  /* 0xffffffc5a8627836 */ /* 0x040fe20000000000 */
[----:B------:R1:W-:Y:S01]  /*4760*/  LDGSTS.E [R235+0x1c04c], desc[UR16][R134.64], !P5 ;  /* 0x1c04c00086eb7fae */ /* 0x0003e2000e9a1010 */
[----:B---3--:R-:W-:Y:S01]  /*4770*/  IMAD.WIDE R146, R173, 0x4, R146 ;  /* 0x00000004ad927825 */ /* 0x008fe200078e0292 */
[----:B------:R-:W-:Y:S02]  /*4780*/  ISETP.GE.U32.AND P5, PT, R97, 0x7fffffa8, PT ;  /* 0x7fffffa86100780c */ /* 0x000fe40003fa6070 */
[----:B------:R3:W-:Y:S01]  /*4790*/  LDGSTS.E [R235+0x1c050], desc[UR16][R136.64], !P4 ;  /* 0x1c05000088eb7fae */ /* 0x0007e2000e1a1010 */
[----:B------:R-:W-:-:S02]  /*47a0*/  VIADD R97, R168, 0xffffffc6 ;  /* 0xffffffc6a8617836 */ /* 0x000fc40000000000 */
[----:B------:R-:W-:Y:S01]  /*47b0*/  IMAD.WIDE R148, R173, 0x4, R148 ;  /* 0x00000004ad947825 */ /* 0x000fe200078e0294 */
[----:B------:R2:W-:Y:S01]  /*47c0*/  LDGSTS.E [R235+0x1c054], desc[UR16][R138.64], !P2 ;  /* 0x1c0540008aeb7fae */ /* 0x0005e2000d1a1010 */
[----:B------:R-:W-:Y:S02]  /*47d0*/  ISETP.GE.U32.AND P2, PT, R98, 0x7fffffa6, PT ;  /* 0x7fffffa66200780c */ /* 0x000fe40003f46070 */
[----:B------:R-:W-:Y:S01]  /*47e0*/  ISETP.GE.U32.AND P4, PT, R97, 0x7fffffa7, PT ;  /* 0x7fffffa76100780c */ /* 0x000fe20003f86070 */
[C---:B------:R-:W-:Y:S01]  /*47f0*/  VIADD R97, R168.reuse, 0xffffffc4 ;  /* 0xffffffc4a8617836 */ /* 0x040fe20000000000 */
[----:B------:R2:W-:Y:S01]  /*4800*/  LDGSTS.E [R235+0x1c058], desc[UR16][R140.64], !P1 ;  /* 0x1c0580008ceb7fae */ /* 0x0005e2000c9a1010 */
[C---:B------:R-:W-:Y:S02]  /*4810*/  VIADD R98, R168.reuse, 0xffffffc2 ;  /* 0xffffffc2a8627836 */ /* 0x040fe40000000000 */
[----:B-1----:R-:W-:Y:S01]  /*4820*/  IMAD.WIDE R150, R173, 0x4, R150 ;  /* 0x00000004ad967825 */ /* 0x002fe200078e0296 */
[----:B------:R-:W-:Y:S01]  /*4830*/  ISETP.GE.U32.AND P1, PT, R97, 0x7fffffa5, PT ;  /* 0x7fffffa56100780c */ /* 0x000fe20003f26070 */
[----:B------:R1:W-:Y:S02]  /*4840*/  LDGSTS.E [R235+0x1c05c], desc[UR16][R142.64], !P3 ;  /* 0x1c05c0008eeb7fae */ /* 0x0003e4000d9a1010 */
[----:B------:R-:W-:-:S02]  /*4850*/  VIADD R97, R168, 0xffffffc3 ;  /* 0xffffffc3a8617836 */ /* 0x000fc40000000000 */
        /* <DEDUP_REMOVED lines=8> */
[----:B------:R1:W-:Y:S01]  /*48e0*/  LDGSTS.E [R235+0x1c068], desc[UR16][R14.64], !P2 ;  /* 0x1c0680000eeb7fae */ /* 0x0003e2000d1a1010 */
[----:B------:R-:W-:Y:S01]  /*48f0*/  ISETP.GE.U32.AND P2, PT, R98, 0x7fffffa1, PT ;  /* 0x7fffffa16200780c */ /* 0x000fe20003f46070 */
[----:B------:R-:W-:Y:S02]  /*4900*/  IMAD.WIDE R154, R173, 0x4, R154 ;  /* 0x00000004ad9a7825 */ /* 0x000fe400078e029a */
[----:B------:R1:W-:Y:S01]  /*4910*/  LDGSTS.E [R235+0x1c06c], desc[UR16][R12.64], !P1 ;  /* 0x1c06c0000ceb7fae */ /* 0x0003e2000c9a1010 */
[----:B------:R-:W-:Y:S01]  /*4920*/  ISETP.GE.AND P1, PT, R3, R98, PT ;  /* 0x000000620300720c */ /* 0x000fe20003f26270 */
[C---:B------:R-:W-:Y:S02]  /*4930*/  IMAD.WIDE R156, R173.reuse, 0x4, R156 ;  /* 0x00000004ad9c7825 */ /* 0x040fe400078e029c */
[----:B------:R1:W-:Y:S02]  /*4940*/  LDGSTS.E [R235+0x1c070], desc[UR16][R10.64], !P3 ;  /* 0x1c0700000aeb7fae */ /* 0x0003e4000d9a1010 */
[----:B------:R-:W-:-:S02]  /*4950*/  IMAD.WIDE R158, R173, 0x4, R158 ;  /* 0x00000004ad9e7825 */ /* 0x000fc400078e029e */
[----:B------:R1:W-:Y:S02]  /*4960*/  LDGSTS.E [R235+0x1c074], desc[UR16][R8.64], !P5 ;  /* 0x1c07400008eb7fae */ /* 0x0003e4000e9a1010 */
[C---:B------:R-:W-:Y:S02]  /*4970*/  IMAD.WIDE R160, R173.reuse, 0x4, R160 ;  /* 0x00000004ada07825 */ /* 0x040fe400078e02a0 */
[----:B------:R1:W-:Y:S02]  /*4980*/  LDGSTS.E [R235+0x1c078], desc[UR16][R6.64], !P4 ;  /* 0x1c07800006eb7fae */ /* 0x0003e4000e1a1010 */
[C---:B------:R-:W-:Y:S02]  /*4990*/  IMAD.WIDE R162, R173.reuse, 0x4, R162 ;  /* 0x00000004ada27825 */ /* 0x040fe400078e02a2 */
[----:B------:R1:W-:Y:S01]  /*49a0*/  LDGSTS.E [R235+0x1c07c], desc[UR16][R4.64], !P2 ;  /* 0x1c07c00004eb7fae */ /* 0x0003e2000d1a1010 */
[----:B------:R-:W-:Y:S01]  /*49b0*/  ISETP.NE.U32.AND P2, PT, R96, RZ, PT ;  /* 0x000000ff6000720c */ /* 0x000fe20003f45070 */
[----:B------:R-:W-:-:S02]  /*49c0*/  IMAD.WIDE R164, R173, 0x4, R164 ;  /* 0x00000004ada47825 */ /* 0x000fc400078e02a4 */
[----:B------:R-:W0:Y:S02]  /*49d0*/  LDGDEPBAR ;  /* 0x00000000000079af */ /* 0x000e240000000000 */
[----:B------:R-:W-:-:S04]  /*49e0*/  IMAD.WIDE R166, R173, 0x4, R166 ;  /* 0x00000004ada67825 */ /* 0x000fc800078e02a6 */
[----:B------:R-:W-:-:S04]  /*49f0*/  IMAD.WIDE R170, R173, 0x4, R170 ;  /* 0x00000004adaa7825 */ /* 0x000fc800078e02aa */
[----:B------:R1:W-:Y:S01]  /*4a00*/  LDGSTS.E [R237+0x4000], desc[UR16][R182.64], P2 ;  /* 0x04000000b6ed7fae */ /* 0x0003e200091a1010 */
[C---:B------:R-:W-:Y:S02]  /*4a10*/  VIADD R97, R168.reuse, 0xffffffbf ;  /* 0xffffffbfa8617836 */ /* 0x040fe40000000000 */
[C---:B------:R-:W-:Y:S01]  /*4a20*/  VIADD R98, R168.reuse, 0xffffffbd ;  /* 0xffffffbda8627836 */ /* 0x040fe20000000000 */
[----:B------:R1:W-:Y:S01]  /*4a30*/  LDGSTS.E [R237+0x4400], desc[UR16][R184.64], P2 ;  /* 0x04400000b8ed7fae */ /* 0x0003e200091a1010 */
[C---:B------:R-:W-:Y:S01]  /*4a40*/  VIADD R96, R168.reuse, 0xffffffbc ;  /* 0xffffffbca8607836 */ /* 0x040fe20000000000 */
[----:B------:R-:W-:Y:S01]  /*4a50*/  ISETP.GE.U32.AND P3, PT, R97, 0x7fffffa0, PT ;  /* 0x7fffffa06100780c */ /* 0x000fe20003f66070 */
[----:B------:R-:W-:Y:S01]  /*4a60*/  VIADD R97, R168, 0xffffffbe ;  /* 0xffffffbea8617836 */ /* 0x000fe20000000000 */
[----:B------:R1:W-:Y:S01]  /*4a70*/  LDGSTS.E [R237+0x4800], desc[UR16][R186.64], P2 ;  /* 0x04800000baed7fae */ /* 0x0003e200091a1010 */
[----:B------:R-:W-:Y:S01]  /*4a80*/  ISETP.GE.U32.AND P4, PT, R98, 0x7fffff9e, PT ;  /* 0x7fffff9e6200780c */ /* 0x000fe20003f86070 */
[----:B------:R-:W-:Y:S01]  /*4a90*/  IMAD.WIDE R100, R169, 0x4, R100 ;  /* 0x00000004a9647825 */ /* 0x000fe200078e0264 */
[----:B------:R-:W-:Y:S01]  /*4aa0*/  SEL R98, RZ, 0x4, P1 ;  /* 0x00000004ff627807 */ /* 0x000fe20000800000 */
[----:B------:R1:W-:Y:S01]  /*4ab0*/  LDGSTS.E [R237+0x4c00], desc[UR16][R188.64], P2 ;  /* 0x04c00000bced7fae */ /* 0x0003e200091a1010 */
[----:B------:R-:W-:Y:S01]  /*4ac0*/  ISETP.GE.U32.AND P5, PT, R97, 0x7fffff9f, PT ;  /* 0x7fffff9f6100780c */ /* 0x000fe20003fa6070 */
[----:B------:R-:W-:Y:S01]  /*4ad0*/  VIADD R97, R168, 0xffffffbb ;  /* 0xffffffbba8617836 */ /* 0x000fe20000000000 */
[----:B------:R-:W-:Y:S01]  /*4ae0*/  ISETP.GT.AND P1, PT, R232, 0x5f, PT ;  /* 0x0000005fe800780c */ /* 0x000fe20003f24270 */
[----:B------:R1:W-:Y:S01]  /*4af0*/  LDGSTS.E [R237+0x5000], desc[UR16][R190.64], P2 ;  /* 0x05000000beed7fae */ /* 0x0003e200091a1010 */
[----:B------:R-:W-:-:S03]  /*4b00*/  IMAD.WIDE R180, R169, 0x4, R180 ;  /* 0x00000004a9b47825 */ /* 0x000fc600078e02b4 */
        /* <DEDUP_REMOVED lines=33> */
[----:B--2---:R-:W-:-:S03]  /*4d20*/  IMAD.WIDE R132, R169, 0x4, R132 ;  /* 0x00000004a9847825 */ /* 0x004fc600078e0284 */
[----:B------:R2:W-:Y:S01]  /*4d30*/  LDGSTS.E [R239+0x5a00], desc[UR16][R150.64], P2 ;  /* 0x05a0000096ef7fae */ /* 0x0005e200091a1010 */
[----:B------:R-:W-:-:S03]  /*4d40*/  IMAD.WIDE R134, R169, 0x4, R134 ;  /* 0x00000004a9867825 */ /* 0x000fc600078e0286 */
[----:B------:R1:W-:Y:S01]  /*4d50*/  LDGSTS.E [R239+0x5e00], desc[UR16][R152.64], P2 ;  /* 0x05e0000098ef7fae */ /* 0x0003e200091a1010 */
[----:B---3--:R-:W-:-:S03]  /*4d60*/  IMAD.WIDE R136, R169, 0x4, R136 ;  /* 0x00000004a9887825 */ /* 0x008fc600078e0288 */
[----:B------:R3:W-:Y:S01]  /*4d70*/  LDGSTS.E [R239+0x6200], desc[UR16][R154.64], P2 ;  /* 0x062000009aef7fae */ /* 0x0007e200091a1010 */
[----:B------:R-:W-:-:S03]  /*4d80*/  IMAD.WIDE R138, R169, 0x4, R138 ;  /* 0x00000004a98a7825 */ /* 0x000fc600078e028a */
[----:B------:R2:W-:Y:S01]  /*4d90*/  LDGSTS.E [R239+0x6600], desc[UR16][R156.64], P2 ;  /* 0x066000009cef7fae */ /* 0x0005e200091a1010 */
[----:B------:R-:W-:-:S03]  /*4da0*/  IMAD.WIDE R140, R169, 0x4, R140 ;  /* 0x00000004a98c7825 */ /* 0x000fc600078e028c */
[----:B------:R2:W-:Y:S01]  /*4db0*/  LDGSTS.E [R239+0x6a00], desc[UR16][R158.64], P2 ;  /* 0x06a000009eef7fae */ /* 0x0005e200091a1010 */
[----:B-1----:R-:W-:-:S03]  /*4dc0*/  IMAD.WIDE R142, R169, 0x4, R142 ;  /* 0x00000004a98e7825 */ /* 0x002fc600078e028e */
        /* <DEDUP_REMOVED lines=16> */
[----:B------:R-:W-:Y:S02]  /*4ed0*/  VIADD R98, R168, 0xffffffb9 ;  /* 0xffffffb9a8627836 */ /* 0x000fe40000000000 */
        /* <DEDUP_REMOVED lines=67> */
[----:B------:R-:W-:-:S02]  /*5310*/  IMAD.WIDE R200, R173, 0x4, R200 ;  /* 0x00000004adc87825 */ /* 0x000fc400078e02c8 */
[----:B------:R-:W-:Y:S01]  /*5320*/  ISETP.GE.U32.AND P4, PT, R97, 0x7fffff8a, PT ;  /* 0x7fffff8a6100780c */ /* 0x000fe20003f86070 */
[----:B------:R1:W-:Y:S01]  /*5330*/  LDGSTS.E [R235+0x20048], desc[UR16][R132.64], !P2 ;  /* 0x2004800084eb7fae */ /* 0x0003e2000d1a1010 */
[----:B------:R-:W-:Y:S01]  /*5340*/  VIADD R97, R168, 0xffffffa7 ;  /* 0xffffffa7a8617836 */ /* 0x000fe20000000000 */
[----:B------:R-:W-:Y:S01]  /*5350*/  ISETP.GE.U32.AND P2, PT, R98, 0x7fffff89, PT ;  /* 0x7fffff896200780c */ /* 0x000fe20003f46070 */
[C---:B------:R-:W-:Y:S01]  /*5360*/  VIADD R98, R168.reuse, 0xffffffa5 ;  /* 0xffffffa5a8627836 */ /* 0x040fe20000000000 */
[----:B------:R1:W-:Y:S01]  /*5370*/  LDGSTS.E [R235+0x2004c], desc[UR16][R134.64], !P1 ;  /* 0x2004c00086eb7fae */ /* 0x0003e2000c9a1010 */
[----:B------:R-:W-:Y:S01]  /*5380*/  IMAD.WIDE R202, R173, 0x4, R202 ;  /* 0x00000004adca7825 */ /* 0x000fe200078e02ca */
        /* <DEDUP_REMOVED lines=10> */
[----:B------:R-:W-:Y:S01]  /*5430*/  IMAD.WIDE R32, R173, 0x4, R32 ;  /* 0x00000004ad207825 */ /* 0x000fe200078e0220 */
        /* <DEDUP_REMOVED lines=57> */
[----:B------:R-:W-:Y:S01]  /*57d0*/  IMAD.WIDE R100, R169, 0x4, R100 ;  /* 0x00000004a9647825 */ /* 0x000fe200078e0264 */
[----:B------:R-:W-:-:S02]  /*57e0*/  ISETP.GE.U32.AND P3, PT, R98, 0x7fffff7e, PT ;  /* 0x7fffff7e6200780c */ /* 0x000fc40003f66070 */
[----:B------:R1:W-:Y:S01]  /*57f0*/  LDGSTS.E [R237+0xb400], desc[UR16][R30.64], P5 ;  /* 0x0b4000001eed7fae */ /* 0x0003e2000a9a1010 */
[----:B------:R-:W-:Y:S01]  /*5800*/  ISETP.GE.U32.AND P1, PT, R97, 0x7fffff7f, PT ;  /* 0x7fffff7f6100780c */ /* 0x000fe20003f26070 */
[----:B------:R-:W-:Y:S02]  /*5810*/  VIADD R97, R168, 0xffffff9b ;  /* 0xffffff9ba8617836 */ /* 0x000fe40000000000 */
[----:B------:R1:W-:Y:S01]  /*5820*/  LDGSTS.E [R237+0xb800], desc[UR16][R28.64], P5 ;  /* 0x0b8000001ced7fae */ /* 0x0003e2000a9a1010 */
[----:B------:R-:W-:-:S03]  /*5830*/  IMAD.WIDE R180, R169, 0x4, R180 ;  /* 0x00000004a9b47825 */ /* 0x000fc600078e02b4 */
[----:B------:R1:W-:Y:S01]  /*5840*/  LDGSTS.E [R237+0xbc00], desc[UR16][R26.64], P5 ;  /* 0x0bc000001aed7fae */ /* 0x0003e2000a9a1010 */
[----:B------:R-:W-:-:S03]  /*5850*/  IMAD.WIDE R178, R169, 0x4, R178 ;  /* 0x00000004a9b27825 */ /* 0x000fc600078e02b2 */
[----:B------:R1:W-:Y:S01]  /*5860*/  LDGSTS.E [R239+0x8200], desc[UR16][R24.64], P5 ;  /* 0x0820000018ef7fae */ /* 0x0003e2000a9a1010 */
[----:B------:R-:W-:-:S03]  /*5870*/  IMAD.WIDE R108, R169, 0x4, R108 ;  /* 0x00000004a96c7825 */ /* 0x000fc600078e026c */
[----:B------:R1:W-:Y:S01]  /*5880*/  LDGSTS.E [R239+0x8600], desc[UR16][R20.64], P5 ;  /* 0x0860000014ef7fae */ /* 0x0003e2000a9a1010 */
[----:B------:R-:W-:Y:S02]  /*5890*/  VIADD R98, R168, 0xffffff98 ;  /* 0xffffff98a8627836 */ /* 0x000fe40000000000 */
[C---:B------:R-:W-:Y:S01]  /*58a0*/  IMAD.WIDE R106, R169.reuse, 0x4, R106 ;  /* 0x00000004a96a7825 */ /* 0x040fe200078e026a */
[----:B------:R1:W-:Y:S03]  /*58b0*/  LDGSTS.E [R239+0x8a00], desc[UR16][R18.64], P5 ;  /* 0x08a0000012ef7fae */ /* 0x0003e6000a9a1010 */
        /* <DEDUP_REMOVED lines=24> */
[----:B------:R-:W-:Y:S01]  /*5a40*/  IMAD.WIDE R130, R169, 0x4, R130 ;  /* 0x00000004a9827825 */ /* 0x000fe200078e0282 */
[----:B------:R1:W-:Y:S01]  /*5a50*/  LDGSTS.E [R239+0xbe00], desc[UR16][R170.64], P5 ;  /* 0x0be00000aaef7fae */ /* 0x0003e2000a9a1010 */
[----:B------:R-:W-:-:S02]  /*5a60*/  ISETP.GE.U32.AND P5, PT, R96, 0x7fffff7d, PT ;  /* 0x7fffff7d6000780c */ /* 0x000fc40003fa6070 */
[----:B------:R-:W-:Y:S01]  /*5a70*/  SEL R96, RZ, 0x4, P4 ;  /* 0x00000004ff607807 */ /* 0x000fe20002000000 */
[----:B------:R-:W0:Y:S01]  /*5a80*/  LDGDEPBAR ;  /* 0x00000000000079af */ /* 0x000e220000000000 */
[----:B------:R-:W-:Y:S01]  /*5a90*/  ISETP.GE.U32.AND P4, PT, R97, 0x7fffff7c, PT ;  /* 0x7fffff7c6100780c */ /* 0x000fe20003f86070 */
[----:B------:R-:W-:Y:S01]  /*5aa0*/  VIADD R97, R168, 0xffffff9a ;  /* 0xffffff9aa8617836 */ /* 0x000fe20000000000 */
[----:B------:R-:W-:Y:S01]  /*5ab0*/  BAR.SYNC.DEFER_BLOCKING 0x0 ;  /* 0x0000000000007b1d */ /* 0x000fe20000010000 */
        /* <DEDUP_REMOVED lines=13> */
[----:B------:R-:W-:-:S03]  /*5b90*/  IMAD.WIDE R144, R169, 0x4, R144 ;  /* 0x00000004a9907825 */ /* 0x000fc600078e0290 */
        /* <DEDUP_REMOVED lines=11> */
[----:B------:R-:W-:Y:S01]  /*5c50*/  LDGSTS.E [R235+0x24014], desc[UR16][R176.64], !P2 ;  /* 0x24014000b0eb7fae */ /* 0x000fe2000d1a1010 */
[----:B------:R-:W-:Y:S02]  /*5c60*/  ISETP.GE.U32.AND P2, PT, R98, 0x7fffff76, PT ;  /* 0x7fffff766200780c */ /* 0x000fe40003f46070 */
[----:B------:R-:W-:Y:S01]  /*5c70*/  ISETP.GE.U32.AND P4, PT, R97, 0x7fffff77, PT ;  /* 0x7fffff776100780c */ /* 0x000fe20003f86070 */
[C---:B------:R-:W-:Y:S01]  /*5c80*/  VIADD R97, R168.reuse, 0xffffff94 ;  /* 0xffffff94a8617836 */ /* 0x040fe20000000000 */
[----:B------:R-:W-:Y:S01]  /*5c90*/  LDGSTS.E [R235+0x24018], desc[UR16][R174.64], !P1 ;  /* 0x24018000aeeb7fae */ /* 0x000fe2000c9a1010 */
[C---:B------:R-:W-:Y:S02]  /*5ca0*/  VIADD R98, R168.reuse, 0xffffff92 ;  /* 0xffffff92a8627836 */ /* 0x040fe40000000000 */
[----:B------:R-:W-:Y:S01]  /*5cb0*/  IMAD.WIDE R12, R169, 0x4, R12 ;  /* 0x00000004a90c7825 */ /* 0x000fe200078e020c */
[----:B------:R-:W-:Y:S01]  /*5cc0*/  ISETP.GE.U32.AND P1, PT, R97, 0x7fffff75, PT ;  /* 0x7fffff756100780c */ /* 0x000fe20003f26070 */
[----:B------:R-:W-:Y:S02]  /*5cd0*/  LDGSTS.E [R235+0x2401c], desc[UR16][R112.64], !P3 ;  /* 0x2401c00070eb7fae */ /* 0x000fe4000d9a1010 */
[----:B------:R-:W-:-:S02]  /*5ce0*/  VIADD R97, R168, 0xffffff93 ;  /* 0xffffff93a8617836 */ /* 0x000fc40000000000 */
[----:B------:R-:W-:Y:S01]  /*5cf0*/  LDGSTS.E [R235+0x24020], desc[UR16][R110.64], !P5 ;  /* 0x240200006eeb7fae */ /* 0x000fe2000e9a1010 */
[----:B------:R-:W-:Y:S01]  /*5d00*/  ISETP.GE.U32.AND P5, PT, R98, 0x7fffff73, PT ;  /* 0x7fffff736200780c */ /* 0x000fe20003fa6070 */
[C---:B------:R-:W-:Y:S01]  /*5d10*/  VIADD R98, R168.reuse, 0xffffff8f ;  /* 0xffffff8fa8627836 */ /* 0x040fe20000000000 */
[----:B------:R-:W-:Y:S01]  /*5d20*/  ISETP.GE.U32.AND P3, PT, R97, 0x7fffff74, PT ;  /* 0x7fffff746100780c */ /* 0x000fe20003f66070 */
[----:B------:R-:W-:Y:S01]  /*5d30*/  VIADD R97, R168, 0xffffff91 ;  /* 0xffffff91a8617836 */ /* 0x000fe20000000000 */
[----:B------:R-:W-:Y:S01]  /*5d40*/  LDGSTS.E [R235+0x24024], desc[UR16][R118.64], !P4 ;  /* 0x2402400076eb7fae */ /* 0x000fe2000e1a1010 */
[----:B------:R-:W-:-:S03]  /*5d50*/  IMAD.WIDE R10, R169, 0x4, R10 ;  /* 0x00000004a90a7825 */ /* 0x000fc600078e020a */
[----:B------:R-:W-:Y:S01]  /*5d60*/  ISETP.GE.U32.AND P4, PT, R97, 0x7fffff72, PT ;  /* 0x7fffff726100780c */ /* 0x000fe20003f86070 */
[----:B------:R-:W-:Y:S01]  /*5d70*/  VIADD R97, R168, 0xffffff90 ;  /* 0xffffff90a8617836 */ /* 0x000fe20000000000 */
[----:B------:R-:W-:Y:S01]  /*5d80*/  LDGSTS.E [R235+0x24028], desc[UR16][R114.64], !P2 ;  /* 0x2402800072eb7fae */ /* 0x000fe2000d1a1010 */
[----:B------:R-:W-:-:S03]  /*5d90*/  IMAD.WIDE R8, R169, 0x4, R8 ;  /* 0x00000004a9087825 */ /* 0x000fc600078e0208 */
[----:B------:R-:W-:Y:S01]  /*5da0*/  ISETP.GE.U32.AND P2, PT, R97, 0x7fffff71, PT ;  /* 0x7fffff716100780c */ /* 0x000fe20003f46070 */
[----:B------:R-:W-:Y:S01]  /*5db0*/  VIADD R97, R168, 0xffffff8e ;  /* 0xffffff8ea8617836 */ /* 0x000fe20000000000 */
[----:B------:R-:W-:Y:S01]  /*5dc0*/  LDGSTS.E [R235+0x2402c], desc[UR16][R116.64], !P1 ;  /* 0x2402c00074eb7fae */ /* 0x000fe2000c9a1010 */
[----:B------:R-:W-:Y:S01]  /*5dd0*/  ISETP.GE.U32.AND P1, PT, R98, 0x7fffff70, PT ;  /* 0x7fffff706200780c */ /* 0x000fe20003f26070 */
[C---:B------:R-:W-:Y:S02]  /*5de0*/  VIADD R98, R168.reuse, 0xffffff8c ;  /* 0xffffff8ca8627836 */ /* 0x040fe40000000000 */
[----:B------:R-:W-:Y:S01]  /*5df0*/  LDGSTS.E [R235+0x24030], desc[UR16][R120.64], !P3 ;  /* 0x2403000078eb7fae */ /* 0x000fe2000d9a1010 */
[----:B------:R-:W-:Y:S01]  /*5e00*/  ISETP.GE.U32.AND P3, PT, R97, 0x7fffff6f, PT ;  /* 0x7fffff6f6100780c */ /* 0x000fe20003f66070 */
[----:B------:R-:W-:Y:S02]  /*5e10*/  VIADD R97, R168, 0xffffff8d ;  /* 0xffffff8da8617836 */ /* 0x000fe40000000000 */
[----:B------:R-:W-:Y:S01]  /*5e20*/  LDGSTS.E [R235+0x24034], desc[UR16][R122.64], !P5 ;  /* 0x240340007aeb7fae */ /* 0x000fe2000e9a1010 */
[----:B------:R-:W-:-:S02]  /*5e30*/  IMAD.WIDE R6, R169, 0x4, R6 ;  /* 0x00000004a9067825 */ /* 0x000fc400078e0206 */
[----:B------:R-:W-:Y:S01]  /*5e40*/  ISETP.GE.U32.AND P5, PT, R97, 0x7fffff6e, PT ;  /* 0x7fffff6e6100780c */ /* 0x000fe20003fa6070 */
[----:B------:R-:W-:Y:S01]  /*5e50*/  LDGSTS.E [R235+0x24038], desc[UR16][R124.64], !P4 ;  /* 0x240380007ceb7fae */ /* 0x000fe2000e1a1010 */
[----:B------:R-:W-:Y:S01]  /*5e60*/  VIADD R97, R168, 0xffffff8b ;  /* 0xffffff8ba8617836 */ /* 0x000fe20000000000 */
[----:B------:R-:W-:Y:S01]  /*5e70*/  ISETP.GE.U32.AND P4, PT, R98, 0x7fffff6d, PT ;  /* 0x7fffff6d6200780c */ /* 0x000fe20003f86070 */
[C---:B------:R-:W-:Y:S01]  /*5e80*/  VIADD R98, R168.reuse, 0xffffff89 ;  /* 0xffffff89a8627836 */ /* 0x040fe20000000000 */
[----:B------:R-:W-:Y:S01]  /*5e90*/  LDGSTS.E [R235+0x2403c], desc[UR16][R128.64], !P2 ;  /* 0x2403c00080eb7fae */ /* 0x000fe2000d1a1010 */
[----:B------:R-:W-:Y:S01]  /*5ea0*/  IMAD.WIDE R4, R169, 0x4, R4 ;  /* 0x00000004a9047825 */ /* 0x000fe200078e0204 */
[----:B------:R-:W-:Y:S02]  /*5eb0*/  ISETP.GE.U32.AND P2, PT, R97, 0x7fffff6c, PT ;  /* 0x7fffff6c6100780c */ /* 0x000fe40003f46070 */
[----:B------:R-:W-:Y:S01]  /*5ec0*/  LDGSTS.E [R235+0x24040], desc[UR16][R126.64], !P1 ;  /* 0x240400007eeb7fae */ /* 0x000fe2000c9a1010 */
        /* <DEDUP_REMOVED lines=8> */
[----:B--2---:R-:W-:Y:S01]  /*5f50*/  IMAD.WIDE R184, R173, 0x4, R184 ;  /* 0x00000004adb87825 */ /* 0x004fe200078e02b8 */
        /* <DEDUP_REMOVED lines=13> */
[----:B---3--:R-:W-:-:S03]  /*6030*/  IMAD.WIDE R188, R173, 0x4, R188 ;  /* 0x00000004adbc7825 */ /* 0x008fc600078e02bc */
[----:B------:R-:W-:Y:S01]  /*6040*/  ISETP.GE.U32.AND P3, PT, R97, 0x7fffff65, PT ;  /* 0x7fffff656100780c */ /* 0x000fe20003f66070 */
[----:B------:R-:W-:Y:S01]  /*6050*/  VIADD R97, R168, 0xffffff82 ;  /* 0xffffff82a8617836 */ /* 0x000fe20000000000 */
[----:B------:R-:W-:Y:S01]  /*6060*/  LDGSTS.E [R235+0x2405c], desc[UR16][R142.64], !P5 ;  /* 0x2405c0008eeb7fae */ /* 0x000fe2000e9a1010 */
[----:B------:R-:W-:Y:S01]  /*6070*/  ISETP.GE.U32.AND P5, PT, R98, 0x7fffff64, PT ;  /* 0x7fffff646200780c */ /* 0x000fe20003fa6070 */
[----:B------:R-:W-:Y:S02]  /*6080*/  VIADD R98, R168, 0xffffff81 ;  /* 0xffffff81a8627836 */ /* 0x000fe40000000000 */
[----:B------:R-:W-:Y:S01]  /*6090*/  LDGSTS.E [R235+0x24060], desc[UR16][R144.64], !P4 ;  /* 0x2406000090eb7fae */ /* 0x000fe2000e1a1010 */
[----:B------:R-:W-:Y:S01]  /*60a0*/  ISETP.GT.AND P4, PT, R232, 0x7f, PT ;  /* 0x0000007fe800780c */ /* 0x000fe20003f84270 */
[----:B------:R-:W-:Y:S02]  /*60b0*/  VIADD R168, R168, 0xffffff80 ;  /* 0xffffff80a8a87836 */ /* 0x000fe40000000000 */
[----:B------:R2:W-:Y:S01]  /*60c0*/  LDGSTS.E [R235+0x24064], desc[UR16][R22.64], !P2 ;  /* 0x2406400016eb7fae */ /* 0x0005e2000d1a1010 */
[----:B------:R-:W-:Y:S01]  /*60d0*/  ISETP.GE.U32.AND P2, PT, R97, 0x7fffff63, PT ;  /* 0x7fffff636100780c */ /* 0x000fe20003f46070 */
[C---:B------:R-:W-:Y:S01]  /*60e0*/  IMAD.WIDE R190, R173.reuse, 0x4, R190 ;  /* 0x00000004adbe7825 */ /* 0x040fe200078e02be */
[----:B------:R-:W-:Y:S01]  /*60f0*/  SEL R96, R96, RZ, P4 ;  /* 0x000000ff60607207 */ /* 0x000fe20002000000 */
[----:B------:R3:W-:Y:S01]  /*6100*/  LDGSTS.E [R235+0x24068], desc[UR16][R14.64], !P1 ;  /* 0x240680000eeb7fae */ /* 0x0007e2000c9a1010 */
[----:B------:R-:W-:Y:S01]  /*6110*/  ISETP.GE.U32.AND P1, PT, R98, 0x7fffff62, PT ;  /* 0x7fffff626200780c */ /* 0x000fe20003f26070 */
[C---:B------:R-:W-:Y:S01]  /*6120*/  IMAD.WIDE R192, R173.reuse, 0x4, R192 ;  /* 0x00000004adc07825 */ /* 0x040fe200078e02c0 */
[----:B------:R-:W-:Y:S01]  /*6130*/  ISETP.NE.U32.AND P4, PT, R96, RZ, PT ;  /* 0x000000ff6000720c */ /* 0x000fe20003f85070 */
[----:B------:R2:W-:Y:S01]  /*6140*/  LDGSTS.E [R235+0x2406c], desc[UR16][R12.64], !P3 ;  /* 0x2406c0000ceb7fae */ /* 0x0005e2000d9a1010 */
[----:B------:R-:W2:Y:S01]  /*6150*/  LDC R98, c[0x0][0x3a0] ;  /* 0x0000e800ff627b82 */ /* 0x000ea20000000800 */
[----:B-1----:R-:W-:-:S02]  /*6160*/  IMAD.WIDE R194, R173, 0x4, R194 ;  /* 0x00000004adc27825 */ /* 0x002fc400078e02c2 */
[----:B------:R1:W-:Y:S02]  /*6170*/  LDGSTS.E [R235+0x24070], desc[UR16][R10.64], !P5 ;  /* 0x240700000aeb7fae */ /* 0x0003e4000e9a1010 */
[C---:B------:R-:W-:Y:S02]  /*6180*/  IMAD.WIDE R196, R173.reuse, 0x4, R196 ;  /* 0x00000004adc47825 */ /* 0x040fe400078e02c4 */
[----:B------:R1:W-:Y:S01]  /*6190*/  LDGSTS.E [R235+0x24074], desc[UR16][R8.64], !P2 ;  /* 0x2407400008eb7fae */ /* 0x0003e2000d1a1010 */
[----:B------:R-:W-:Y:S01]  /*61a0*/  ISETP.GE.U32.AND P2, PT, R168, 0x7fffff61, PT ;  /* 0x7fffff61a800780c */ /* 0x000fe20003f46070 */
[C---:B------:R-:W-:Y:S02]  /*61b0*/  IMAD.WIDE R198, R173.reuse, 0x4, R198 ;  /* 0x00000004adc67825 */ /* 0x040fe400078e02c6 */
[----:B------:R1:W-:Y:S02]  /*61c0*/  LDGSTS.E [R235+0x24078], desc[UR16][R6.64], !P1 ;  /* 0x2407800006eb7fae */ /* 0x0003e4000c9a1010 */
[----:B------:R-:W-:-:S04]  /*61d0*/  IMAD.WIDE R200, R173, 0x4, R200 ;  /* 0x00000004adc87825 */ /* 0x000fc800078e02c8 */
[----:B------:R-:W-:-:S04]  /*61e0*/  IMAD.WIDE R202, R173, 0x4, R202 ;  /* 0x00000004adca7825 */ /* 0x000fc800078e02ca */
[----:B------:R1:W-:Y:S01]  /*61f0*/  LDGSTS.E [R235+0x2407c], desc[UR16][R4.64], !P2 ;  /* 0x2407c00004eb7fae */ /* 0x0003e2000d1a1010 */
[----:B------:R-:W-:-:S03]  /*6200*/  IMAD.WIDE R34, R173, 0x4, R34 ;  /* 0x00000004ad227825 */ /* 0x000fc600078e0222 */
[----:B------:R-:W0:Y:S01]  /*6210*/  LDGDEPBAR ;  /* 0x00000000000079af */ /* 0x000e220000000000 */
        /* <DEDUP_REMOVED lines=15> */
[----:B------:R-:W-:Y:S01]  /*6310*/  LDGSTS.E [R237+0xdc00], desc[UR16][R196.64], P4 ;  /* 0x0dc00000c4ed7fae */ /* 0x000fe2000a1a1010 */
        /* <DEDUP_REMOVED lines=24> */
[----:B------:R-:W-:Y:S02]  /*64a0*/  VIADD R97, R99, 0xffffff7f ;  /* 0xffffff7f63617836 */ /* 0x000fe40000000000 */
[----:B----4-:R-:W-:Y:S01]  /*64b0*/  VIADD R96, R102, 0xffffff7e ;  /* 0xffffff7e66607836 */ /* 0x010fe20000000000 */
[----:B------:R-:W-:Y:S01]  /*64c0*/  LDGSTS.E [R239+0xd200], desc[UR16][R146.64], P4 ;  /* 0x0d20000092ef7fae */ /* 0x000fe2000a1a1010 */
[----:B-----5:R-:W-:Y:S01]  /*64d0*/  VIADD R99, R104, 0xffffff7d ;  /* 0xffffff7d68637836 */ /* 0x020fe20000000000 */
[----:B------:R-:W-:Y:S01]  /*64e0*/  ISETP.GE.U32.AND P3, PT, R97, 0x7fffff60, PT ;  /* 0x7fffff606100780c */ /* 0x000fe20003f66070 */
[C---:B------:R-:W-:Y:S01]  /*64f0*/  IMAD.WIDE R100, R169.reuse, 0x4, R100 ;  /* 0x00000004a9647825 */ /* 0x040fe200078e0264 */
[----:B------:R-:W-:Y:S01]  /*6500*/  LDGSTS.E [R239+0xd600], desc[UR16][R148.64], P4 ;  /* 0x0d60000094ef7fae */ /* 0x000fe2000a1a1010 */
[----:B------:R-:W-:Y:S02]  /*6510*/  ISETP.GE.U32.AND P5, PT, R96, 0x7fffff5f, PT ;  /* 0x7fffff5f6000780c */ /* 0x000fe40003fa6070 */
[----:B------:R-:W-:Y:S01]  /*6520*/  IMAD.WIDE R180, R169, 0x4, R180 ;  /* 0x00000004a9b47825 */ /* 0x000fe200078e02b4 */
[----:B------:R-:W-:Y:S01]  /*6530*/  LDGSTS.E [R239+0xda00], desc[UR16][R150.64], P4 ;  /* 0x0da0000096ef7fae */ /* 0x000fe2000a1a1010 */
[----:B------:R-:W-:-:S02]  /*6540*/  ISETP.GE.U32.AND P2, PT, R99, 0x7fffff5e, PT ;  /* 0x7fffff5e6300780c */ /* 0x000fc40003f46070 */
[----:B------:R-:W-:Y:S01]  /*6550*/  IMAD.WIDE R178, R169, 0x4, R178 ;  /* 0x00000004a9b27825 */ /* 0x000fe200078e02b2 */
[----:B------:R-:W-:Y:S01]  /*6560*/  LDGSTS.E [R239+0xde00], desc[UR16][R152.64], P4 ;  /* 0x0de0000098ef7fae */ /* 0x000fe2000a1a1010 */
[----:B------:R-:W-:Y:S02]  /*6570*/  IADD3 R96, P1, PT, R100, UR48, RZ ;  /* 0x0000003064607c10 */ /* 0x000fe4000ff3e0ff */
[----:B------:R-:W-:Y:S01]  /*6580*/  VIADD R102, R172, 0xffffff7c ;  /* 0xffffff7cac667836 */ /* 0x000fe20000000000 */
[----:B------:R-:W-:Y:S01]  /*6590*/  LDGSTS.E [R239+0xe200], desc[UR16][R154.64], P4 ;  /* 0x0e2000009aef7fae */ /* 0x000fe2000a1a1010 */
[----:B--2---:R-:W-:Y:S01]  /*65a0*/  VIADD R99, R98, 0xffffff7b ;  /* 0xffffff7b62637836 */ /* 0x004fe20000000000 */
[----:B------:R-:W-:Y:S01]  /*65b0*/  IADD3.X R97, PT, PT, R101, UR49, RZ, P1, !PT ;  /* 0x0000003165617c10 */ /* 0x000fe20008ffe4ff */
[----:B------:R-:W-:Y:S01]  /*65c0*/  VIADD R172, R103, 0xffffff7a ;  /* 0xffffff7a67ac7836 */ /* 0x000fe20000000000 */
[----:B------:R-:W-:Y:S01]  /*65d0*/  LDGSTS.E [R239+0xe600], desc[UR16][R156.64], P4 ;  /* 0x0e6000009cef7fae */ /* 0x000fe2000a1a1010 */
[----:B------:R-:W-:Y:S01]  /*65e0*/  IMAD.WIDE R108, R169, 0x4, R108 ;  /* 0x00000004a96c7825 */ /* 0x000fe200078e026c */
[----:B------:R-:W-:-:S02]  /*65f0*/  ISETP.GE.U32.AND P1, PT, R102, 0x7fffff5d, PT ;  /* 0x7fffff5d6600780c */ /* 0x000fc40003f26070 */
[----:B------:R-:W-:Y:S01]  /*6600*/  LDGSTS.E [R239+0xea00], desc[UR16][R158.64], P4 ;  /* 0x0ea000009eef7fae */ /* 0x000fe2000a1a1010 */
[----:B------:R-:W-:-:S03]  /*6610*/  IMAD.WIDE R106, R169, 0x4, R106 ;  /* 0x00000004a96a7825 */ /* 0x000fc600078e026a */
[----:B------:R-:W-:Y:S01]  /*6620*/  LDGSTS.E [R239+0xee00], desc[UR16][R160.64], P4 ;  /* 0x0ee00000a0ef7fae */ /* 0x000fe2000a1a1010 */
[----:B------:R-:W-:-:S03]  /*6630*/  IMAD.WIDE R22, R169, 0x4, R22 ;  /* 0x00000004a9167825 */ /* 0x000fc600078e0216 */
[----:B------:R-:W-:Y:S01]  /*6640*/  LDGSTS.E [R239+0xf200], desc[UR16][R162.64], P4 ;  /* 0x0f200000a2ef7fae */ /* 0x000fe2000a1a1010 */
[----:B---3--:R-:W-:-:S03]  /*6650*/  IMAD.WIDE R14, R169, 0x4, R14 ;  /* 0x00000004a90e7825 */ /* 0x008fc600078e020e */
[----:B------:R-:W-:Y:S01]  /*6660*/  LDGSTS.E [R239+0xf600], desc[UR16][R164.64], P4 ;  /* 0x0f600000a4ef7fae */ /* 0x000fe2000a1a1010 */
[----:B------:R-:W-:-:S03]  /*6670*/  IMAD.WIDE R12, R169, 0x4, R12 ;  /* 0x00000004a90c7825 */ /* 0x000fc600078e020c */
[----:B------:R-:W-:Y:S01]  /*6680*/  LDGSTS.E [R239+0xfa00], desc[UR16][R166.64], P4 ;  /* 0x0fa00000a6ef7fae */ /* 0x000fe2000a1a1010 */
[----:B-1----:R-:W-:-:S03]  /*6690*/  IMAD.WIDE R10, R169, 0x4, R10 ;  /* 0x00000004a90a7825 */ /* 0x002fc600078e020a */
[----:B------:R-:W-:Y:S01]  /*66a0*/  LDGSTS.E [R239+0xfe00], desc[UR16][R170.64], P4 ;  /* 0x0fe00000aaef7fae */ /* 0x000fe2000a1a1010 */
[----:B------:R-:W-:Y:S01]  /*66b0*/  ISETP.GE.U32.AND P4, PT, R99, 0x7fffff5c, PT ;  /* 0x7fffff5c6300780c */ /* 0x000fe20003f86070 */
[----:B------:R-:W-:Y:S02]  /*66c0*/  VIADD R236, R234, 0xffffff60 ;  /* 0xffffff60eaec7836 */ /* 0x000fe40000000000 */
[----:B------:R-:W0:Y:S01]  /*66d0*/  LDGDEPBAR ;  /* 0x00000000000079af */ /* 0x000e220000000000 */
[C---:B------:R-:W-:Y:S01]  /*66e0*/  IMAD.WIDE R8, R169.reuse, 0x4, R8 ;  /* 0x00000004a9087825 */ /* 0x040fe200078e0208 */
[----:B------:R-:W-:Y:S03]  /*66f0*/  BAR.SYNC.DEFER_BLOCKING 0x0 ;  /* 0x0000000000007b1d */ /* 0x000fe60000010000 */
[----:B------:R-:W-:-:S04]  /*6700*/  IMAD.WIDE R6, R169, 0x4, R6 ;  /* 0x00000004a9067825 */ /* 0x000fc800078e0206 */
[----:B------:R-:W-:-:S04]  /*6710*/  IMAD.WIDE R4, R169, 0x4, R4 ;  /* 0x00000004a9047825 */ /* 0x000fc800078e0204 */
[----:B------:R-:W-:-:S04]  /*6720*/  IMAD.WIDE R182, R173, 0x4, R182 ;  /* 0x00000004adb67825 */ /* 0x000fc800078e02b6 */
[----:B------:R-:W-:-:S04]  /*6730*/  IMAD.WIDE R184, R173, 0x4, R184 ;  /* 0x00000004adb87825 */ /* 0x000fc800078e02b8 */
[----:B------:R-:W-:-:S04]  /*6740*/  IMAD.WIDE R186, R173, 0x4, R186 ;  /* 0x00000004adba7825 */ /* 0x000fc800078e02ba */
[C---:B------:R-:W-:Y:S01]  /*6750*/  IMAD.WIDE R188, R173.reuse, 0x4, R188 ;  /* 0x00000004adbc7825 */ /* 0x040fe200078e02bc */
[----:B------:R-:W-:Y:S01]  /*6760*/  @!PT LDS RZ, [RZ] ;  /* 0x00000000fffff984 */ /* 0x000fe20000000800 */
[----:B------:R-:W-:Y:S01]  /*6770*/  @!PT LDS RZ, [RZ] ;  /* 0x00000000fffff984 */ /* 0x000fe20000000800 */
[----:B------:R-:W-:Y:S01]  /*6780*/  @!PT LDS RZ, [RZ] ;  /* 0x00000000fffff984 */ /* 0x000fe20000000800 */
[----:B------:R1:W-:Y:S01]  /*6790*/  LDGSTS.E [R235+0x28000], desc[UR16][R100.64], !P3 ;  /* 0x2800000064eb7fae */ /* 0x0003e2000d9a1010 */
[----:B------:R-:W-:Y:S02]  /*67a0*/  IADD3 R98, P3, PT, R180, UR48, RZ ;  /* 0x00000030b4627c10 */ /* 0x000fe4000ff7e0ff */
[----:B------:R-:W-:Y:S01]  /*67b0*/  IMAD.WIDE R190, R173, 0x4, R190 ;  /* 0x00000004adbe7825 */ /* 0x000fe200078e02be */
[----:B------:R2:W-:Y:S01]  /*67c0*/  LDGSTS.E [R235+0x28004], desc[UR16][R180.64], !P5 ;  /* 0x28004000b4eb7fae */ /* 0x0005e2000e9a1010 */
[----:B------:R-:W-:Y:S02]  /*67d0*/  IADD3.X R99, PT, PT, R181, UR49, RZ, P3, !PT ;  /* 0x00000031b5637c10 */ /* 0x000fe40009ffe4ff */
[C---:B------:R-:W-:Y:S01]  /*67e0*/  IMAD.WIDE R192, R173.reuse, 0x4, R192 ;  /* 0x00000004adc07825 */ /* 0x040fe200078e02c0 */
[----:B------:R-:W-:Y:S01]  /*67f0*/  IADD3 R102, P3, PT, R108, UR48, RZ ;  /* 0x000000306c667c10 */ /* 0x000fe2000ff7e0ff */
[----:B------:R3:W-:Y:S01]  /*6800*/  LDGSTS.E [R235+0x28008], desc[UR16][R178.64], !P2 ;  /* 0x28008000b2eb7fae */ /* 0x0007e2000d1a1010 */
[----:B------:R-:W-:Y:S01]  /*6810*/  IADD3 R104, P2, PT, R106, UR48, RZ ;  /* 0x000000306a687c10 */ /* 0x000fe2000ff5e0ff */
[----:B------:R-:W-:Y:S01]  /*6820*/  IMAD.WIDE R194, R173, 0x4, R194 ;  /* 0x00000004adc27825 */ /* 0x000fe200078e02c2 */
[----:B------:R-:W-:Y:S01]  /*6830*/  IADD3.X R103, PT, PT, R109, UR49, RZ, P3, !PT ;  /* 0x000000316d677c10 */ /* 0x000fe20009ffe4ff */
[----:B------:R-:W-:Y:S01]  /*6840*/  LDGSTS.E [R235+0x2800c], desc[UR16][R108.64], !P1 ;  /* 0x2800c0006ceb7fae */ /* 0x000fe2000c9a1010 */
[----:B-1----:R-:W-:Y:S01]  /*6850*/  IADD3 R100, P5, PT, R178, UR48, RZ ;  /* 0x00000030b2647c10 */ /* 0x002fe2000ffbe0ff */
[----:B------:R-:W-:-:S02]  /*6860*/  IMAD.WIDE R196, R173, 0x4, R196 ;  /* 0x00000004adc47825 */ /* 0x000fc400078e02c4 */
[----:B------:R1:W-:Y:S01]  /*6870*/  LDGSTS.E [R235+0x28010], desc[UR16][R106.64], !P4 ;  /* 0x280100006aeb7fae */ /* 0x0003e2000e1a1010 */
[----:B------:R-:W-:Y:S01]  /*6880*/  IADD3.X R101, PT, PT, R179, UR49, RZ, P5, !PT ;  /* 0x00000031b3657c10 */ /* 0x000fe2000affe4ff */
[----:B--2---:R-:W-:Y:S01]  /*6890*/  VIADD R180, R205, 0xffffff77 ;  /* 0xffffff77cdb47836 */ /* 0x004fe20000000000 */
[----:B------:R-:W-:Y:S01]  /*68a0*/  ISETP.GE.U32.AND P5, PT, R172, 0x7fffff5b, PT ;  /* 0x7fffff5bac00780c */ /* 0x000fe20003fa6070 */
[----:B------:R-:W-:Y:S01]  /*68b0*/  VIADD R172, R105, 0xffffff79 ;  /* 0xffffff7969ac7836 */ /* 0x000fe20000000000 */
[----:B------:R-:W-:Y:S01]  /*68c0*/  IADD3.X R105, PT, PT, R107, UR49, RZ, P2, !PT ;  /* 0x000000316b697c10 */ /* 0x000fe200097fe4ff */
[----:B---3--:R-:W-:Y:S01]  /*68d0*/  IMAD.WIDE R178, R169, 0x4, R176 ;  /* 0x00000004a9b27825 */ /* 0x008fe200078e02b0 */
[----:B------:R-:W-:Y:S02]  /*68e0*/  ISETP.GE.U32.AND P1, PT, R180, 0x7fffff58, PT ;  /* 0x7fffff58b400780c */ /* 0x000fe40003f26070 */
[----:B------:R-:W-:Y:S01]  /*68f0*/  ISETP.GE.U32.AND P3, PT, R172, 0x7fffff5a, PT ;  /* 0x7fffff5aac00780c */ /* 0x000fe20003f66070 */
[----:B------:R-:W-:-:S02]  /*6900*/  VIADD R172, R204, 0xffffff78 ;  /* 0xffffff78ccac7836 */ /* 0x000fc40000000000 */
[----:B------:R-:W2:Y:S01]  /*6910*/  LDC R204, c[0x0][0x3a0] ;  /* 0x0000e800ffcc7b82 */ /* 0x000ea20000000800 */
[C---:B------:R-:W-:Y:S02]  /*6920*/  IMAD.WIDE R176, R169.reuse, 0x4, R174 ;  /* 0x00000004a9b07825 */ /* 0x040fe400078e02ae */
[----:B------:R-:W-:Y:S01]  /*6930*/  ISETP.GE.U32.AND P2, PT, R172, 0x7fffff59, PT ;  /* 0x7fffff59ac00780c */ /* 0x000fe20003f46070 */
[----:B------:R3:W-:Y:S01]  /*6940*/  LDGSTS.E [R235+0x28014], desc[UR16][R178.64], !P5 ;  /* 0x28014000b2eb7fae */ /* 0x0007e2000e9a1010 */
[----:B------:R-:W-:Y:S01]  /*6950*/  IMAD.WIDE R174, R169, 0x4, R112 ;  /* 0x00000004a9ae7825 */ /* 0x000fe200078e0270 */
[----:B-1----:R-:W-:Y:S02]  /*6960*/  IADD3 R106, P5, PT, R178, UR48, RZ ;  /* 0x00000030b26a7c10 */ /* 0x002fe4000ffbe0ff */
[----:B------:R-:W-:Y:S01]  /*6970*/  IADD3 R108, P4, PT, R176, UR48, RZ ;  /* 0x00000030b06c7c10 */ /* 0x000fe2000ff9e0ff */
[----:B------:R-:W-:Y:S01]  /*6980*/  VIADD R172, R206, 0xffffff76 ;  /* 0xffffff76ceac7836 */ /* 0x000fe20000000000 */
[----:B------:R1:W-:Y:S01]  /*6990*/  LDGSTS.E [R235+0x28018], desc[UR16][R176.64], !P3 ;  /* 0x28018000b0eb7fae */ /* 0x0003e2000d9a1010 */
[----:B------:R-:W4:Y:S01]  /*69a0*/  LDC R206, c[0x0][0x3a0] ;  /* 0x0000e800ffce7b82 */ /* 0x000f220000000800 */
[----:B------:R-:W-:Y:S01]  /*69b0*/  IADD3.X R109, PT, PT, R177, UR49, RZ, P4, !PT ;  /* 0x00000031b16d7c10 */ /* 0x000fe2000a7fe4ff */
[----:B------:R-:W-:Y:S01]  /*69c0*/  IMAD.WIDE R180, R169, 0x4, R110 ;  /* 0x00000004a9b47825 */ /* 0x000fe200078e026e */
[----:B------:R-:W-:-:S02]  /*69d0*/  ISETP.GE.U32.AND P4, PT, R172, 0x7fffff57, PT ;  /* 0x7fffff57ac00780c */ /* 0x000fc40003f86070 */
[----:B------:R5:W-:Y:S01]  /*69e0*/  LDGSTS.E [R235+0x2801c], desc[UR16][R174.64], !P2 ;  /* 0x2801c000aeeb7fae */ /* 0x000be2000d1a1010 */
[----:B---3--:R-:W-:Y:S01]  /*69f0*/  VIADD R178, R207, 0xffffff75 ;  /* 0xffffff75cfb27836 */ /* 0x008fe20000000000 */
[----:B------:R-:W-:Y:S01]  /*6a00*/  IADD3.X R107, PT, PT, R179, UR49, RZ, P5, !PT ;  /* 0x00000031b36b7c10 */ /* 0x000fe2000affe4ff */
[----:B------:R-:W3:Y:S01]  /*6a10*/  LDC R207, c[0x0][0x3a0] ;  /* 0x0000e800ffcf7b82 */ /* 0x000ee20000000800 */
[----:B------:R-:W-:Y:S01]  /*6a20*/  LDGSTS.E [R235+0x28020], desc[UR16][R180.64], !P1 ;  /* 0x28020000b4eb7fae */ /* 0x000fe2000c9a1010 */
[----:B------:R-:W-:Y:S01]  /*6a30*/  IADD3 R110, P5, PT, R174, UR48, RZ ;  /* 0x00000030ae6e7c10 */ /* 0x000fe2000ffbe0ff */
[----:B-1----:R-:W-:Y:S01]  /*6a40*/  IMAD.WIDE R176, R169, 0x4, R116 ;  /* 0x00000004a9b07825 */ /* 0x002fe200078e0274 */
[----:B------:R-:W-:Y:S02]  /*6a50*/  ISETP.GE.U32.AND P2, PT, R178, 0x7fffff56, PT ;  /* 0x7fffff56b200780c */ /* 0x000fe40003f46070 */
[----:B------:R-:W-:Y:S01]  /*6a60*/  IADD3 R112, P3, PT, R180, UR48, RZ ;  /* 0x00000030b4707c10 */ /* 0x000fe2000ff7e0ff */
[----:B--2---:R-:W-:Y:S01]  /*6a70*/  VIADD R172, R204, 0xffffff74 ;  /* 0xffffff74ccac7836 */ /* 0x004fe20000000000 */
[----:B------:R-:W-:Y:S01]  /*6a80*/  IADD3.X R111, PT, PT, R175, UR49, RZ, P5, !PT ;  /* 0x00000031af6f7c10 */ /* 0x000fe2000affe4ff */
[----:B------:R-:W-:Y:S01]  /*6a90*/  IMAD.WIDE R178, R169, 0x4, R118 ;  /* 0x00000004a9b27825 */ /* 0x000fe200078e0276 */
[----:B------:R-:W-:-:S02]  /*6aa0*/  IADD3.X R113, PT, PT, R181, UR49, RZ, P3, !PT ;  /* 0x00000031b5717c10 */ /* 0x000fc40009ffe4ff */
[----:B------:R-:W-:Y:S01]  /*6ab0*/  ISETP.GE.U32.AND P1, PT, R172, 0x7fffff55, PT ;  /* 0x7fffff55ac00780c */ /* 0x000fe20003f26070 */
[C---:B------:R-:W-:Y:S01]  /*6ac0*/  IMAD.WIDE R204, R169.reuse, 0x4, R114 ;  /* 0x00000004a9cc7825 */ /* 0x040fe200078e0272 */
[----:B------:R-:W-:Y:S01]  /*6ad0*/  LDGSTS.E [R235+0x28024], desc[UR16][R178.64], !P4 ;  /* 0x28024000b2eb7fae */ /* 0x000fe2000e1a1010 */
[----:B------:R-:W-:Y:S02]  /*6ae0*/  IADD3 R114, P5, PT, R178, UR48, RZ ;  /* 0x00000030b2727c10 */ /* 0x000fe4000ffbe0ff */
[----:B------:R-:W-:Y:S01]  /*6af0*/  VIADD R118, R208, 0xffffff73 ;  /* 0xffffff73d0767836 */ /* 0x000fe20000000000 */
[----:B------:R1:W-:Y:S01]  /*6b00*/  LDGSTS.E [R235+0x28028], desc[UR16][R204.64], !P2 ;  /* 0x28028000cceb7fae */ /* 0x0003e2000d1a1010 */
[----:B------:R-:W2:Y:S01]  /*6b10*/  LDC R208, c[0x0][0x3a0] ;  /* 0x0000e800ffd07b82 */ /* 0x000ea20000000800 */
[----:B-----5:R-:W-:Y:S01]  /*6b20*/  IMAD.WIDE R174, R169, 0x4, R120 ;  /* 0x00000004a9ae7825 */ /* 0x020fe200078e0278 */
[----:B------:R-:W-:Y:S02]  /*6b30*/  IADD3 R116, P3, PT, R204, UR48, RZ ;  /* 0x00000030cc747c10 */ /* 0x000fe4000ff7e0ff */
[----:B------:R-:W-:Y:S01]  /*6b40*/  ISETP.GE.U32.AND P4, PT, R118, 0x7fffff54, PT ;  /* 0x7fffff547600780c */ /* 0x000fe20003f86070 */
[----:B------:R-:W-:Y:S01]  /*6b50*/  VIADD R121, R209, 0xffffff72 ;  /* 0xffffff72d1797836 */ /* 0x000fe20000000000 */
[----:B------:R-:W-:Y:S01]  /*6b60*/  IADD3 R118, P2, PT, R176, UR48, RZ ;  /* 0x00000030b0767c10 */ /* 0x000fe2000ff5e0ff */
[----:B------:R5:W-:Y:S01]  /*6b70*/  LDGSTS.E [R235+0x2802c], desc[UR16][R176.64], !P1 ;  /* 0x2802c000b0eb7fae */ /* 0x000be2000c9a1010 */
[----:B------:R-:W-:Y:S01]  /*6b80*/  IADD3 R120, P1, PT, R174, UR48, RZ ;  /* 0x00000030ae787c10 */ /* 0x000fe2000ff3e0ff */
[----:B----4-:R-:W-:Y:S01]  /*6b90*/  VIADD R172, R206, 0xffffff71 ;  /* 0xffffff71ceac7836 */ /* 0x010fe20000000000 */
[----:B------:R-:W-:Y:S01]  /*6ba0*/  IADD3.X R119, PT, PT, R177, UR49, RZ, P2, !PT ;  /* 0x00000031b1777c10 */ /* 0x000fe200097fe4ff */
[----:B-1----:R-:W1:Y:S01]  /*6bb0*/  LDC R204, c[0x0][0x3a0] ;  /* 0x0000e800ffcc7b82 */ /* 0x002e620000000800 */
[----:B------:R-:W-:Y:S01]  /*6bc0*/  ISETP.GE.U32.AND P2, PT, R121, 0x7fffff53, PT ;  /* 0x7fffff537900780c */ /* 0x000fe20003f46070 */
[----:B------:R-:W-:Y:S01]  /*6bd0*/  IMAD.WIDE R180, R169, 0x4, R122 ;  /* 0x00000004a9b47825 */ /* 0x000fe200078e027a */
[----:B------:R-:W-:-:S02]  /*6be0*/  IADD3.X R117, PT, PT, R205, UR49, RZ, P3, !PT ;  /* 0x00000031cd757c10 */ /* 0x000fc40009ffe4ff */
[----:B------:R-:W-:Y:S01]  /*6bf0*/  IADD3.X R121, PT, PT, R175, UR49, RZ, P1, !PT ;  /* 0x00000031af797c10 */ /* 0x000fe20008ffe4ff */
[----:B------:R4:W-:Y:S01]  /*6c00*/  LDGSTS.E [R235+0x28030], desc[UR16][R174.64], !P4 ;  /* 0x28030000aeeb7fae */ /* 0x0009e2000e1a1010 */
[----:B------:R-:W-:Y:S01]  /*6c10*/  ISETP.GE.U32.AND P1, PT, R172, 0x7fffff52, PT ;  /* 0x7fffff52ac00780c */ /* 0x000fe20003f26070 */
[----:B------:R-:W1:Y:S01]  /*6c20*/  LDC R205, c[0x0][0x3a0] ;  /* 0x0000e800ffcd7b82 */ /* 0x000e620000000800 */
[----:B---3--:R-:W-:Y:S01]  /*6c30*/  VIADD R172, R207, 0xffffff70 ;  /* 0xffffff70cfac7836 */ /* 0x008fe20000000000 */
[----:B------:R-:W-:Y:S01]  /*6c40*/  IADD3 R122, P3, PT, R180, UR48, RZ ;  /* 0x00000030b47a7c10 */ /* 0x000fe2000ff7e0ff */
[----:B-----5:R-:W-:Y:S01]  /*6c50*/  VIADD R176, R210, 0xffffff6f ;  /* 0xffffff6fd2b07836 */ /* 0x020fe20000000000 */
[----:B------:R-:W-:Y:S01]  /*6c60*/  IADD3.X R115, PT, PT, R179, UR49, RZ, P5, !PT ;  /* 0x00000031b3737c10 */ /* 0x000fe2000affe4ff */
[----:B------:R-:W-:Y:S01]  /*6c70*/  IMAD.WIDE R178, R169, 0x4, R124 ;  /* 0x00000004a9b27825 */ /* 0x000fe200078e027c */
[----:B------:R3:W-:Y:S01]  /*6c80*/  LDGSTS.E [R235+0x28034], desc[UR16][R180.64], !P2 ;  /* 0x28034000b4eb7fae */ /* 0x0007e2000d1a1010 */
[----:B------:R-:W-:Y:S01]  /*6c90*/  IADD3.X R123, PT, PT, R181, UR49, RZ, P3, !PT ;  /* 0x00000031b57b7c10 */ /* 0x000fe20009ffe4ff */
[----:B------:R-:W5:Y:S01]  /*6ca0*/  LDC R206, c[0x0][0x3a0] ;  /* 0x0000e800ffce7b82 */ /* 0x000f620000000800 */
[----:B------:R-:W-:Y:S01]  /*6cb0*/  ISETP.GE.U32.AND P2, PT, R172, 0x7fffff51, PT ;  /* 0x7fffff51ac00780c */ /* 0x000fe20003f46070 */
[----:B----4-:R-:W-:Y:S01]  /*6cc0*/  IMAD.WIDE R174, R169, 0x4, R128 ;  /* 0x00000004a9ae7825 */ /* 0x010fe200078e0280 */
[----:B------:R-:W-:Y:S01]  /*6cd0*/  ISETP.GE.U32.AND P3, PT, R176, 0x7fffff50, PT ;  /* 0x7fffff50b000780c */ /* 0x000fe20003f66070 */
[----:B------:R4:W-:Y:S01]  /*6ce0*/  LDGSTS.E [R235+0x28038], desc[UR16][R178.64], !P1 ;  /* 0x28038000b2eb7fae */ /* 0x0009e2000c9a1010 */
[----:B------:R-:W-:Y:S01]  /*6cf0*/  IADD3 R124, P4, PT, R178, UR48, RZ ;  /* 0x00000030b27c7c10 */ /* 0x000fe2000ff9e0ff */
[----:B--2---:R-:W-:-:S02]  /*6d00*/  VIADD R128, R208, 0xffffff6e ;  /* 0xffffff6ed0807836 */ /* 0x004fc40000000000 */
[----:B-1----:R-:W-:Y:S01]  /*6d10*/  VIADD R172, R204, 0xffffff6d ;  /* 0xffffff6dccac7836 */ /* 0x002fe20000000000 */
[----:B------:R-:W1:Y:S01]  /*6d20*/  LDC R207, c[0x0][0x3a0] ;  /* 0x0000e800ffcf7b82 */ /* 0x000e620000000800 */
[----:B------:R-:W-:Y:S01]  /*6d30*/  IMAD.WIDE R176, R169, 0x4, R126 ;  /* 0x00000004a9b07825 */ /* 0x000fe200078e027e */
[----:B------:R-:W-:Y:S02]  /*6d40*/  ISETP.GE.U32.AND P1, PT, R128, 0x7fffff4f, PT ;  /* 0x7fffff4f8000780c */ /* 0x000fe40003f26070 */
[----:B------:R-:W-:Y:S01]  /*6d50*/  IADD3.X R125, PT, PT, R179, UR49, RZ, P4, !PT ;  /* 0x00000031b37d7c10 */ /* 0x000fe2000a7fe4ff */
[----:B------:R2:W-:Y:S01]  /*6d60*/  LDGSTS.E [R235+0x2803c], desc[UR16][R174.64], !P2 ;  /* 0x2803c000aeeb7fae */ /* 0x0005e2000d1a1010 */
[----:B---3--:R-:W-:Y:S01]  /*6d70*/  IMAD.WIDE R180, R169, 0x4, R130 ;  /* 0x00000004a9b47825 */ /* 0x008fe200078e0282 */
[----:B------:R-:W-:Y:S01]  /*6d80*/  IADD3 R126, P4, PT, R174, UR48, RZ ;  /* 0x00000030ae7e7c10 */ /* 0x000fe2000ff9e0ff */
[----:B------:R-:W3:Y:S01]  /*6d90*/  LDC R204, c[0x0][0x3a0] ;  /* 0x0000e800ffcc7b82 */ /* 0x000ee20000000800 */
[----:B------:R5:W-:Y:S01]  /*6da0*/  LDGSTS.E [R235+0x28040], desc[UR16][R176.64], !P3 ;  /* 0x28040000b0eb7fae */ /* 0x000be2000d9a1010 */
[----:B------:R-:W-:Y:S01]  /*6db0*/  ISETP.GE.U32.AND P3, PT, R172, 0x7fffff4e, PT ;  /* 0x7fffff4eac00780c */ /* 0x000fe20003f66070 */
[----:B------:R-:W-:Y:S01]  /*6dc0*/  VIADD R172, R205, 0xffffff6c ;  /* 0xffffff6ccdac7836 */ /* 0x000fe20000000000 */
[----:B------:R-:W-:Y:S01]  /*6dd0*/  IADD3.X R127, PT, PT, R175, UR49, RZ, P4, !PT ;  /* 0x00000031af7f7c10 */ /* 0x000fe2000a7fe4ff */
[C---:B----4-:R-:W-:Y:S01]  /*6de0*/  IMAD.WIDE R178, R169.reuse, 0x4, R132 ;  /* 0x00000004a9b27825 */ /* 0x050fe200078e0284 */
[----:B------:R-:W-:Y:S01]  /*6df0*/  IADD3 R130, P4, PT, R180, UR48, RZ ;  /* 0x00000030b4827c10 */ /* 0x000fe2000ff9e0ff */
[----:B------:R-:W-:Y:S01]  /*6e00*/  LDGSTS.E [R235+0x28044], desc[UR16][R180.64], !P1 ;  /* 0x28044000b4eb7fae */ /* 0x000fe2000c9a1010 */
[----:B------:R-:W-:Y:S01]  /*6e10*/  ISETP.GE.U32.AND P1, PT, R172, 0x7fffff4d, PT ;  /* 0x7fffff4dac00780c */ /* 0x000fe20003f26070 */
[----:B--2---:R-:W-:Y:S01]  /*6e20*/  IMAD.WIDE R174, R169, 0x4, R134 ;  /* 0x00000004a9ae7825 */ /* 0x004fe200078e0286 */
[----:B------:R-:W2:Y:S01]  /*6e30*/  LDC R172, c[0x0][0x3a0] ;  /* 0x0000e800ffac7b82 */ /* 0x000ea20000000800 */
[----:B------:R-:W-:-:S02]  /*6e40*/  IADD3 R128, P5, PT, R176, UR48, RZ ;  /* 0x00000030b0807c10 */ /* 0x000fc4000ffbe0ff */
[----:B-----5:R-:W-:Y:S01]  /*6e50*/  VIADD R135, R206, 0xffffff6b ;  /* 0xffffff6bce877836 */ /* 0x020fe20000000000 */
[----:B------:R-:W-:Y:S01]  /*6e60*/  IADD3.X R131, PT, PT, R181, UR49, RZ, P4, !PT ;  /* 0x00000031b5837c10 */ /* 0x000fe2000a7fe4ff */
[----:B------:R4:W-:Y:S01]  /*6e70*/  LDGSTS.E [R235+0x28048], desc[UR16][R178.64], !P3 ;  /* 0x28048000b2eb7fae */ /* 0x0009e2000d9a1010 */
[----:B------:R-:W-:Y:S01]  /*6e80*/  IADD3 R132, P4, PT, R178, UR48, RZ ;  /* 0x00000030b2847c10 */ /* 0x000fe2000ff9e0ff */
[----:B------:R-:W-:Y:S01]  /*6e90*/  IMAD.WIDE R198, R173, 0x4, R198 ;  /* 0x00000004adc67825 */ /* 0x000fe200078e02c6 */
[----:B------:R-:W5:Y:S01]  /*6ea0*/  LDC R205, c[0x0][0x3a0] ;  /* 0x0000e800ffcd7b82 */ /* 0x000f620000000800 */
[----:B------:R-:W-:Y:S02]  /*6eb0*/  IADD3.X R129, PT, PT, R177, UR49, RZ, P5, !PT ;  /* 0x00000031b1817c10 */ /* 0x000fe4000affe4ff */
[----:B------:R-:W-:Y:S01]  /*6ec0*/  ISETP.GE.U32.AND P3, PT, R135, 0x7fffff4c, PT ;  /* 0x7fffff4c8700780c */ /* 0x000fe20003f66070 */
[----:B------:R-:W-:Y:S01]  /*6ed0*/  IMAD.WIDE R176, R169, 0x4, R136 ;  /* 0x00000004a9b07825 */ /* 0x000fe200078e0288 */
[----:B------:R-:W-:Y:S01]  /*6ee0*/  ISETP.GE.AND P2, PT, R3, R168, PT ;  /* 0x000000a80300720c */ /* 0x000fe20003f46270 */
[----:B------:R-:W-:Y:S01]  /*6ef0*/  LDGSTS.E [R235+0x2804c], desc[UR16][R174.64], !P1 ;  /* 0x2804c000aeeb7fae */ /* 0x000fe2000c9a1010 */
[----:B------:R-:W-:Y:S01]  /*6f00*/  IADD3.X R133, PT, PT, R179, UR49, RZ, P4, !PT ;  /* 0x00000031b3857c10 */ /* 0x000fe2000a7fe4ff */
[----:B---3--:R-:W-:Y:S01]  /*6f10*/  VIADD R137, R204, 0xffffff69 ;  /* 0xffffff69cc897836 */ /* 0x008fe20000000000 */
[----:B------:R-:W-:Y:S01]  /*6f20*/  IADD3 R134, P4, PT, R174, UR48, RZ ;  /* 0x00000030ae867c10 */ /* 0x000fe2000ff9e0ff */
[----:B-1----:R-:W-:Y:S01]  /*6f30*/  VIADD R168, R207, 0xffffff6a ;  /* 0xffffff6acfa87836 */ /* 0x002fe20000000000 */
[----:B------:R-:W1:Y:S01]  /*6f40*/  LDC R204, c[0x0][0x3a0] ;  /* 0x0000e800ffcc7b82 */ /* 0x000e620000000800 */
[----:B----4-:R-:W-:Y:S01]  /*6f50*/  IMAD.WIDE R178, R169, 0x4, R138 ;  /* 0x00000004a9b27825 */ /* 0x010fe200078e028a */
[----:B------:R-:W-:-:S02]  /*6f60*/  IADD3.X R135, PT, PT, R175, UR49, RZ, P4, !PT ;  /* 0x00000031af877c10 */ /* 0x000fc4000a7fe4ff */
[----:B------:R-:W-:Y:S01]  /*6f70*/  ISETP.GE.U32.AND P4, PT, R168, 0x7fffff4b, PT ;  /* 0x7fffff4ba800780c */ /* 0x000fe20003f86070 */
[----:B------:R3:W-:Y:S01]  /*6f80*/  LDGSTS.E [R235+0x28050], desc[UR16][R176.64], !P3 ;  /* 0x28050000b0eb7fae */ /* 0x0007e2000d9a1010 */
[----:B------:R-:W-:Y:S01]  /*6f90*/  ISETP.GE.U32.AND P1, PT, R137, 0x7fffff4a, PT ;  /* 0x7fffff4a8900780c */ /* 0x000fe20003f26070 */
[----:B------:R-:W-:Y:S01]  /*6fa0*/  IMAD.WIDE R180, R169, 0x4, R140 ;  /* 0x00000004a9b47825 */ /* 0x000fe200078e028c */
[----:B------:R-:W4:Y:S01]  /*6fb0*/  LDC R206, c[0x0][0x3a0] ;  /* 0x0000e800ffce7b82 */ /* 0x000f220000000800 */
[----:B------:R-:W-:Y:S02]  /*6fc0*/  IADD3 R138, P3, PT, R178, UR48, RZ ;  /* 0x00000030b28a7c10 */ /* 0x000fe4000ff7e0ff */
[----:B------:R-:W-:Y:S01]  /*6fd0*/  IADD3 R136, P5, PT, R176, UR48, RZ ;  /* 0x00000030b0887c10 */ /* 0x000fe2000ffbe0ff */
[----:B--2---:R-:W-:Y:S01]  /*6fe0*/  VIADD R141, R172, 0xffffff68 ;  /* 0xffffff68ac8d7836 */ /* 0x004fe20000000000 */
[----:B------:R-:W-:Y:S01]  /*6ff0*/  IADD3.X R139, PT, PT, R179, UR49, RZ, P3, !PT ;  /* 0x00000031b38b7c10 */ /* 0x000fe20009ffe4ff */
[----:B-----5:R-:W-:Y:S01]  /*7000*/  VIADD R168, R205, 0xffffff67 ;  /* 0xffffff67cda87836 */ /* 0x020fe20000000000 */
[----:B------:R-:W-:Y:S01]  /*7010*/  IADD3 R140, P3, PT, R180, UR48, RZ ;  /* 0x00000030b48c7c10 */ /* 0x000fe2000ff7e0ff */
[----:B------:R-:W2:Y:S01]  /*7020*/  LDC R207, c[0x0][0x3a0] ;  /* 0x0000e800ffcf7b82 */ /* 0x000ea20000000800 */
[----:B------:R-:W-:Y:S01]  /*7030*/  IADD3.X R137, PT, PT, R177, UR49, RZ, P5, !PT ;  /* 0x00000031b1897c10 */ /* 0x000fe2000affe4ff */
[----:B------:R-:W-:Y:S01]  /*7040*/  LDGSTS.E [R235+0x28054], desc[UR16][R178.64], !P4 ;  /* 0x28054000b2eb7fae */ /* 0x000fe2000e1a1010 */
[----:B------:R-:W-:Y:S01]  /*7050*/  ISETP.GE.U32.AND P4, PT, R141, 0x7fffff49, PT ;  /* 0x7fffff498d00780c */ /* 0x000fe20003f86070 */
[----:B---3--:R-:W-:Y:S01]  /*7060*/  IMAD.WIDE R176, R169, 0x4, R142 ;  /* 0x00000004a9b07825 */ /* 0x008fe200078e028e */
[----:B------:R-:W-:Y:S01]  /*7070*/  IADD3.X R141, PT, PT, R181, UR49, RZ, P3, !PT ;  /* 0x00000031b58d7c10 */ /* 0x000fe20009ffe4ff */
[----:B------:R-:W-:Y:S01]  /*7080*/  LDGSTS.E [R235+0x28058], desc[UR16][R180.64], !P1 ;  /* 0x28058000b4eb7fae */ /* 0x000fe2000c9a1010 */
[----:B------:R-:W-:Y:S01]  /*7090*/  ISETP.GE.U32.AND P3, PT, R168, 0x7fffff48, PT ;  /* 0x7fffff48a800780c */ /* 0x000fe20003f66070 */
[----:B------:R-:W3:Y:S01]  /*70a0*/  LDC R208, c[0x0][0x3a0] ;  /* 0x0000e800ffd07b82 */ /* 0x000ee20000000800 */
[----:B------:R-:W-:Y:S01]  /*70b0*/  IADD3 R142, P1, PT, R176, UR48, RZ ;  /* 0x00000030b08e7c10 */ /* 0x000fe2000ff3e0ff */
[----:B-1----:R-:W-:Y:S01]  /*70c0*/  VIADD R168, R204, 0xffffff65 ;  /* 0xffffff65cca87836 */ /* 0x002fe20000000000 */
[----:B------:R-:W-:Y:S01]  /*70d0*/  SEL R172, RZ, 0x4, P2 ;  /* 0x00000004ffac7807 */ /* 0x000fe20001000000 */
[----:B------:R-:W-:Y:S01]  /*70e0*/  IMAD.WIDE R174, R169, 0x4, R144 ;  /* 0x00000004a9ae7825 */ /* 0x000fe200078e0290 */
[----:B------:R-:W-:-:S02]  /*70f0*/  IADD3.X R143, PT, PT, R177, UR49, RZ, P1, !PT ;  /* 0x00000031b18f7c10 */ /* 0x000fc40008ffe4ff */
[----:B------:R-:W-:Y:S01]  /*7100*/  ISETP.GE.U32.AND P1, PT, R168, 0x7fffff46, PT ;  /* 0x7fffff46a800780c */ /* 0x000fe20003f26070 */
[----:B------:R-:W1:Y:S01]  /*7110*/  LDC R205, c[0x0][0x3a0] ;  /* 0x0000e800ffcd7b82 */ /* 0x000e620000000800 */
[----:B----4-:R-:W-:Y:S01]  /*7120*/  VIADD R145, R206, 0xffffff66 ;  /* 0xffffff66ce917836 */ /* 0x010fe20000000000 */
[----:B------:R-:W-:Y:S01]  /*7130*/  LDGSTS.E [R235+0x2805c], desc[UR16][R176.64], !P4 ;  /* 0x2805c000b0eb7fae */ /* 0x000fe2000e1a1010 */
[----:B------:R-:W-:Y:S01]  /*7140*/  IADD3 R144, P5, PT, R174, UR48, RZ ;  /* 0x00000030ae907c10 */ /* 0x000fe2000ffbe0ff */
[----:B------:R-:W-:Y:S02]  /*7150*/  IMAD.WIDE R200, R173, 0x4, R200 ;  /* 0x00000004adc87825 */ /* 0x000fe400078e02c8 */
[----:B------:R-:W-:Y:S01]  /*7160*/  ISETP.GE.U32.AND P4, PT, R145, 0x7fffff47, PT ;  /* 0x7fffff479100780c */ /* 0x000fe20003f86070 */
[----:B------:R4:W-:Y:S01]  /*7170*/  LDGSTS.E [R235+0x28060], desc[UR16][R174.64], !P3 ;  /* 0x28060000aeeb7fae */ /* 0x0009e2000d9a1010 */
[----:B------:R-:W5:Y:S01]  /*7180*/  LDC R209, c[0x0][0x3a0] ;  /* 0x0000e800ffd17b82 */ /* 0x000f620000000800 */
[----:B--2---:R-:W-:Y:S01]  /*7190*/  VIADD R168, R207, 0xffffff64 ;  /* 0xffffff64cfa87836 */ /* 0x004fe20000000000 */
[----:B------:R-:W-:Y:S01]  /*71a0*/  IADD3.X R145, PT, PT, R175, UR49, RZ, P5, !PT ;  /* 0x00000031af917c10 */ /* 0x000fe2000affe4ff */
[----:B------:R-:W-:Y:S01]  /*71b0*/  IMAD.WIDE R202, R173, 0x4, R202 ;  /* 0x00000004adca7825 */ /* 0x000fe200078e02ca */
[----:B------:R-:W-:-:S02]  /*71c0*/  ISETP.GT.AND P5, PT, R232, 0x9f, PT ;  /* 0x0000009fe800780c */ /* 0x000fc40003fa4270 */
[----:B------:R-:W-:Y:S01]  /*71d0*/  ISETP.GE.U32.AND P3, PT, R168, 0x7fffff45, PT ;  /* 0x7fffff45a800780c */ /* 0x000fe20003f66070 */
[----:B------:R-:W-:Y:S01]  /*71e0*/  IMAD.WIDE R24, R173, 0x4, R24 ;  /* 0x00000004ad187825 */ /* 0x000fe200078e0218 */
[----:B------:R-:W-:-:S03]  /*71f0*/  SEL R172, R172, RZ, P5 ;  /* 0x000000ffacac7207 */ /* 0x000fc60002800000 */
[----:B---3--:R-:W-:Y:S01]  /*7200*/  VIADD R168, R208, 0xffffff63 ;  /* 0xffffff63d0a87836 */ /* 0x008fe20000000000 */
[----:B------:R-:W-:Y:S01]  /*7210*/  LDGSTS.E [R235+0x28064], desc[UR16][R22.64], !P4 ;  /* 0x2806400016eb7fae */ /* 0x000fe2000e1a1010 */
[----:B------:R-:W-:Y:S01]  /*7220*/  ISETP.NE.U32.AND P4, PT, R172, RZ, PT ;  /* 0x000000ffac00720c */ /* 0x000fe20003f85070 */
[----:B------:R-:W-:Y:S02]  /*7230*/  IMAD.WIDE R20, R173, 0x4, R20 ;  /* 0x00000004ad147825 */ /* 0x000fe400078e0214 */
[----:B------:R-:W-:Y:S01]  /*7240*/  ISETP.GE.U32.AND P2, PT, R168, 0x7fffff44, PT ;  /* 0x7fffff44a800780c */ /* 0x000fe20003f46070 */
[----:B------:R-:W-:Y:S01]  /*7250*/  LDGSTS.E [R235+0x28068], desc[UR16][R14.64], !P1 ;  /* 0x280680000eeb7fae */ /* 0x000fe2000c9a1010 */
[----:B-1----:R-:W-:Y:S02]  /*7260*/  VIADD R168, R205, 0xffffff62 ;  /* 0xffffff62cda87836 */ /* 0x002fe40000000000 */
[----:B------:R-:W-:Y:S01]  /*7270*/  IMAD.WIDE R18, R173, 0x4, R18 ;  /* 0x00000004ad127825 */ /* 0x000fe200078e0212 */
[----:B------:R-:W-:Y:S02]  /*7280*/  LDGSTS.E [R235+0x2806c], desc[UR16][R12.64], !P3 ;  /* 0x2806c0000ceb7fae */ /* 0x000fe4000d9a1010 */
[----:B------:R-:W-:Y:S01]  /*7290*/  ISETP.GE.U32.AND P1, PT, R168, 0x7fffff43, PT ;  /* 0x7fffff43a800780c */ /* 0x000fe20003f26070 */
[----:B-----5:R-:W-:-:S02]  /*72a0*/  VIADD R168, R209, 0xffffff61 ;  /* 0xffffff61d1a87836 */ /* 0x020fc40000000000 */
[----:B------:R-:W-:-:S03]  /*72b0*/  IMAD.WIDE R16, R173, 0x4, R16 ;  /* 0x00000004ad107825 */ /* 0x000fc600078e0210 */
[----:B------:R-:W-:Y:S01]  /*72c0*/  ISETP.GE.U32.AND P3, PT, R168, 0x7fffff42, PT ;  /* 0x7fffff42a800780c */ /* 0x000fe20003f66070 */
[----:B------:R-:W-:Y:S01]  /*72d0*/  LDGSTS.E [R235+0x28070], desc[UR16][R10.64], !P2 ;  /* 0x280700000aeb7fae */ /* 0x000fe2000d1a1010 */
[----:B------:R-:W-:Y:S01]  /*72e0*/  ISETP.GE.U32.AND P2, PT, R236, 0x7fffff41, PT ;  /* 0x7fffff41ec00780c */ /* 0x000fe20003f46070 */
[----:B------:R-:W-:Y:S01]  /*72f0*/  IMAD.WIDE R146, R173, 0x4, R146 ;  /* 0x00000004ad927825 */ /* 0x000fe200078e0292 */
[----:B------:R-:W-:-:S03]  /*7300*/  IADD3 R168, P5, PT, R182, UR50, RZ ;  /* 0x00000032b6a87c10 */ /* 0x000fc6000ffbe0ff */
[----:B------:R-:W-:Y:S01]  /*7310*/  LDGSTS.E [R235+0x28074], desc[UR16][R8.64], !P1 ;  /* 0x2807400008eb7fae */ /* 0x000fe2000c9a1010 */
[----:B------:R-:W-:Y:S01]  /*7320*/  IADD3 R172, P1, PT, R184, UR50, RZ ;  /* 0x00000032b8ac7c10 */ /* 0x000fe2000ff3e0ff */
[----:B------:R-:W-:Y:S01]  /*7330*/  IMAD.WIDE R148, R173, 0x4, R148 ;  /* 0x00000004ad947825 */ /* 0x000fe200078e0294 */
[----:B------:R-:W-:Y:S02]  /*7340*/  IADD3.X R169, PT, PT, R183, UR51, RZ, P5, !PT ;  /* 0x00000033b7a97c10 */ /* 0x000fe4000affe4ff */
[----:B------:R-:W-:Y:S01]  /*7350*/  ISETP.NE.U32.AND P5, PT, RZ, UR13, PT ;  /* 0x0000000dff007c0c */ /* 0x000fe2000bfa5070 */
[----:B------:R-:W-:Y:S01]  /*7360*/  LDGSTS.E [R235+0x28078], desc[UR16][R6.64], !P3 ;  /* 0x2807800006eb7fae */ /* 0x000fe2000d9a1010 */
[C---:B------:R-:W-:Y:S02]  /*7370*/  IMAD.WIDE R150, R173.reuse, 0x4, R150 ;  /* 0x00000004ad967825 */ /* 0x040fe400078e0296 */
[----:B------:R-:W-:Y:S01]  /*7380*/  ISETP.LT.OR P0, PT, R232, 0x20, P5 ;  /* 0x00000020e800780c */ /* 0x000fe20002f01670 */
[----:B------:R-:W-:Y:S01]  /*7390*/  LDGSTS.E [R235+0x2807c], desc[UR16][R4.64], !P2 ;  /* 0x2807c00004eb7fae */ /* 0x000fe2000d1a1010 */
[----:B------:R-:W-:Y:S01]  /*73a0*/  IMAD.WIDE R152, R173, 0x4, R152 ;  /* 0x00000004ad987825 */ /* 0x000fe200078e0298 */
[----:B----4-:R-:W-:-:S02]  /*73b0*/  IADD3 R174, P2, PT, R186, UR50, RZ ;  /* 0x00000032baae7c10 */ /* 0x010fc4000ff5e0ff */
[----:B------:R-:W0:Y:S01]  /*73c0*/  LDGDEPBAR ;  /* 0x00000000000079af */ /* 0x000e220000000000 */
[----:B------:R-:W-:Y:S01]  /*73d0*/  IMAD.WIDE R154, R173, 0x4, R154 ;  /* 0x00000004ad9a7825 */ /* 0x000fe200078e029a */
[----:B------:R-:W-:Y:S02]  /*73e0*/  IADD3.X R175, PT, PT, R187, UR51, RZ, P2, !PT ;  /* 0x00000033bbaf7c10 */ /* 0x000fe400097fe4ff */
[----:B------:R1:W-:Y:S01]  /*73f0*/  LDGSTS.E [R237+0x10000], desc[UR16][R182.64], P4 ;  /* 0x10000000b6ed7fae */ /* 0x0003e2000a1a1010 */
[C---:B------:R-:W-:Y:S01]  /*7400*/  IMAD.WIDE R156, R173.reuse, 0x4, R156 ;  /* 0x00000004ad9c7825 */ /* 0x040fe200078e029c */
[----:B------:R-:W-:Y:S02]  /*7410*/  IADD3 R178, P2, PT, R190, UR50, RZ ;  /* 0x00000032beb27c10 */ /* 0x000fe4000ff5e0ff */
[----:B------:R-:W-:Y:S01]  /*7420*/  LDGSTS.E [R237+0x10400], desc[UR16][R184.64], P4 ;  /* 0x10400000b8ed7fae */ /* 0x000fe2000a1a1010 */
[----:B------:R-:W-:Y:S01]  /*7430*/  IMAD.WIDE R158, R173, 0x4, R158 ;  /* 0x00000004ad9e7825 */ /* 0x000fe200078e029e */
[----:B------:R-:W-:-:S02]  /*7440*/  IADD3.X R179, PT, PT, R191, UR51, RZ, P2, !PT ;  /* 0x00000033bfb37c10 */ /* 0x000fc400097fe4ff */
[----:B------:R2:W-:Y:S01]  /*7450*/  LDGSTS.E [R237+0x10800], desc[UR16][R186.64], P4 ;  /* 0x10800000baed7fae */ /* 0x0005e2000a1a1010 */
[----:B------:R-:W-:-:S03]  /*7460*/  IMAD.WIDE R34, R173, 0x4, R34 ;  /* 0x00000004ad227825 */ /* 0x000fc600078e0222 */
[----:B------:R-:W-:Y:S01]  /*7470*/  LDGSTS.E [R237+0x10c00], desc[UR16][R188.64], P4 ;  /* 0x10c00000bced7fae */ /* 0x000fe2000a1a1010 */
[C---:B------:R-:W-:Y:S01]  /*7480*/  IMAD.WIDE R160, R173.reuse, 0x4, R160 ;  /* 0x00000004ada07825 */ /* 0x040fe200078e02a0 */
[----:B-1----:R-:W-:Y:S02]  /*7490*/  IADD3 R182, P2, PT, R194, UR50, RZ ;  /* 0x00000032c2b67c10 */ /* 0x002fe4000ff5e0ff */
[----:B------:R1:W-:Y:S01]  /*74a0*/  LDGSTS.E [R237+0x11000], desc[UR16][R190.64], P4 ;  /* 0x11000000beed7fae */ /* 0x0003e2000a1a1010 */
[----:B------:R-:W-:Y:S01]  /*74b0*/  IMAD.WIDE R32, R173, 0x4, R32 ;  /* 0x00000004ad207825 */ /* 0x000fe200078e0220 */
[----:B------:R-:W-:Y:S02]  /*74c0*/  IADD3.X R183, PT, PT, R195, UR51, RZ, P2, !PT ;  /* 0x00000033c3b77c10 */ /* 0x000fe400097fe4ff */
[----:B------:R-:W-:Y:S01]  /*74d0*/  LDGSTS.E [R237+0x11400], desc[UR16][R192.64], P4 ;  /* 0x11400000c0ed7fae */ /* 0x000fe2000a1a1010 */
[----:B------:R-:W-:Y:S01]  /*74e0*/  IMAD.WIDE R162, R173, 0x4, R162 ;  /* 0x00000004ada27825 */ /* 0x000fe200078e02a2 */
[----:B--2---:R-:W-:-:S02]  /*74f0*/  IADD3 R186, P2, PT, R198, UR50, RZ ;  /* 0x00000032c6ba7c10 */ /* 0x004fc4000ff5e0ff */
[----:B------:R2:W-:Y:S01]  /*7500*/  LDGSTS.E [R237+0x11800], desc[UR16][R194.64], P4 ;  /* 0x11800000c2ed7fae */ /* 0x0005e2000a1a1010 */
[----:B------:R-:W-:Y:S01]  /*7510*/  IMAD.WIDE R30, R173, 0x4, R30 ;  /* 0x00000004ad1e7825 */ /* 0x000fe200078e021e */
[----:B------:R-:W-:Y:S02]  /*7520*/  IADD3.X R187, PT, PT, R199, UR51, RZ, P2, !PT ;  /* 0x00000033c7bb7c10 */ /* 0x000fe400097fe4ff */
[----:B------:R-:W-:Y:S01]  /*7530*/  LDGSTS.E [R237+0x11c00], desc[UR16][R196.64], P4 ;  /* 0x11c00000c4ed7fae */ /* 0x000fe2000a1a1010 */
[C---:B------:R-:W-:Y:S01]  /*7540*/  IMAD.WIDE R164, R173.reuse, 0x4, R164 ;  /* 0x00000004ada47825 */ /* 0x040fe200078e02a4 */
[----:B-1----:R-:W-:Y:S02]  /*7550*/  IADD3 R190, P2, PT, R202, UR50, RZ ;  /* 0x00000032cabe7c10 */ /* 0x002fe4000ff5e0ff */
[----:B------:R1:W-:Y:S01]  /*7560*/  LDGSTS.E [R237+0x12000], desc[UR16][R198.64], P4 ;  /* 0x12000000c6ed7fae */ /* 0x0003e2000a1a1010 */
[----:B------:R-:W-:Y:S01]  /*7570*/  IMAD.WIDE R28, R173, 0x4, R28 ;  /* 0x00000004ad1c7825 */ /* 0x000fe200078e021c */
[----:B------:R-:W-:-:S02]  /*7580*/  IADD3.X R191, PT, PT, R203, UR51, RZ, P2, !PT ;  /* 0x00000033cbbf7c10 */ /* 0x000fc400097fe4ff */
[----:B------:R3:W-:Y:S01]  /*7590*/  LDGSTS.E [R237+0x12400], desc[UR16][R200.64], P4 ;  /* 0x12400000c8ed7fae */ /* 0x0007e2000a1a1010 */
[C---:B------:R-:W-:Y:S01]  /*75a0*/  IMAD.WIDE R166, R173.reuse, 0x4, R166 ;  /* 0x00000004ada67825 */ /* 0x040fe200078e02a6 */
[----:B--2---:R-:W-:Y:S02]  /*75b0*/  IADD3 R194, P2, PT, R32, UR50, RZ ;  /* 0x0000003220c27c10 */ /* 0x004fe4000ff5e0ff */
[----:B------:R2:W-:Y:S01]  /*75c0*/  LDGSTS.E [R237+0x12800], desc[UR16][R202.64], P4 ;  /* 0x12800000caed7fae */ /* 0x0005e2000a1a1010 */
[----:B------:R-:W-:Y:S01]  /*75d0*/  IMAD.WIDE R26, R173, 0x4, R26 ;  /* 0x00000004ad1a7825 */ /* 0x000fe200078e021a */
[----:B------:R-:W-:Y:S02]  /*75e0*/  IADD3.X R195, PT, PT, R33, UR51, RZ, P2, !PT ;  /* 0x0000003321c37c10 */ /* 0x000fe400097fe4ff */
[----:B------:R4:W-:Y:S01]  /*75f0*/  LDGSTS.E [R237+0x12c00], desc[UR16][R34.64], P4 ;  /* 0x12c0000022ed7fae */ /* 0x0009e2000a1a1010 */
[----:B------:R-:W-:Y:S01]  /*7600*/  IMAD.WIDE R170, R173, 0x4, R170 ;  /* 0x00000004adaa7825 */ /* 0x000fe200078e02aa */
[----:B------:R-:W-:-:S02]  /*7610*/  IADD3.X R173, PT, PT, R185, UR51, RZ, P1, !PT ;  /* 0x00000033b9ad7c10 */ /* 0x000fc40008ffe4ff */
[----:B------:R-:W-:Y:S01]  /*7620*/  IADD3 R176, P1, PT, R188, UR50, RZ ;  /* 0x00000032bcb07c10 */ /* 0x000fe2000ff3e0ff */
[----:B------:R4:W-:Y:S01]  /*7630*/  LDGSTS.E [R237+0x13000], desc[UR16][R32.64], P4 ;  /* 0x1300000020ed7fae */ /* 0x0009e2000a1a1010 */
[----:B-1----:R-:W-:Y:S02]  /*7640*/  IADD3 R198, P2, PT, R28, UR50, RZ ;  /* 0x000000321cc67c10 */ /* 0x002fe4000ff5e0ff */
[----:B------:R-:W-:Y:S01]  /*7650*/  IADD3.X R177, PT, PT, R189, UR51, RZ, P1, !PT ;  /* 0x00000033bdb17c10 */ /* 0x000fe20008ffe4ff */
[----:B------:R4:W-:Y:S01]  /*7660*/  LDGSTS.E [R237+0x13400], desc[UR16][R30.64], P4 ;  /* 0x134000001eed7fae */ /* 0x0009e2000a1a1010 */
[----:B------:R-:W-:Y:S02]  /*7670*/  IADD3 R180, P1, PT, R192, UR50, RZ ;  /* 0x00000032c0b47c10 */ /* 0x000fe4000ff3e0ff */
[----:B------:R-:W-:Y:S01]  /*7680*/  IADD3.X R199, PT, PT, R29, UR51, RZ, P2, !PT ;  /* 0x000000331dc77c10 */ /* 0x000fe200097fe4ff */
[----:B------:R4:W-:Y:S01]  /*7690*/  LDGSTS.E [R237+0x13800], desc[UR16][R28.64], P4 ;  /* 0x138000001ced7fae */ /* 0x0009e2000a1a1010 */
[----:B------:R-:W-:-:S02]  /*76a0*/  IADD3.X R181, PT, PT, R193, UR51, RZ, P1, !PT ;  /* 0x00000033c1b57c10 */ /* 0x000fc40008ffe4ff */
[----:B------:R-:W-:Y:S01]  /*76b0*/  IADD3 R184, P1, PT, R196, UR50, RZ ;  /* 0x00000032c4b87c10 */ /* 0x000fe2000ff3e0ff */
[----:B------:R4:W-:Y:S01]  /*76c0*/  LDGSTS.E [R237+0x13c00], desc[UR16][R26.64], P4 ;  /* 0x13c000001aed7fae */ /* 0x0009e2000a1a1010 */
[----:B------:R-:W-:Y:S02]  /*76d0*/  IADD3 R204, P2, PT, R20, UR50, RZ ;  /* 0x0000003214cc7c10 */ /* 0x000fe4000ff5e0ff */
[----:B------:R-:W-:Y:S01]  /*76e0*/  IADD3.X R185, PT, PT, R197, UR51, RZ, P1, !PT ;  /* 0x00000033c5b97c10 */ /* 0x000fe20008ffe4ff */
[----:B------:R4:W-:Y:S01]  /*76f0*/  LDGSTS.E [R239+0x10200], desc[UR16][R24.64], P4 ;  /* 0x1020000018ef7fae */ /* 0x0009e2000a1a1010 */
[----:B------:R-:W-:Y:S02]  /*7700*/  IADD3 R188, P1, PT, R200, UR50, RZ ;  /* 0x00000032c8bc7c10 */ /* 0x000fe4000ff3e0ff */
[----:B---3--:R-:W-:Y:S01]  /*7710*/  IADD3 R200, P3, PT, R26, UR50, RZ ;  /* 0x000000321ac87c10 */ /* 0x008fe2000ff7e0ff */
[----:B------:R4:W-:Y:S01]  /*7720*/  LDGSTS.E [R239+0x10600], desc[UR16][R20.64], P4 ;  /* 0x1060000014ef7fae */ /* 0x0009e2000a1a1010 */
[----:B------:R-:W-:-:S02]  /*7730*/  IADD3.X R189, PT, PT, R201, UR51, RZ, P1, !PT ;  /* 0x00000033c9bd7c10 */ /* 0x000fc40008ffe4ff */
[----:B------:R-:W-:Y:S01]  /*7740*/  IADD3 R192, P1, PT, R34, UR50, RZ ;  /* 0x0000003222c07c10 */ /* 0x000fe2000ff3e0ff */
[----:B------:R4:W-:Y:S01]  /*7750*/  LDGSTS.E [R239+0x10a00], desc[UR16][R18.64], P4 ;  /* 0x10a0000012ef7fae */ /* 0x0009e2000a1a1010 */
[----:B------:R-:W-:Y:S02]  /*7760*/  IADD3.X R201, PT, PT, R27, UR51, RZ, P3, !PT ;  /* 0x000000331bc97c10 */ /* 0x000fe40009ffe4ff */
[----:B------:R-:W-:Y:S01]  /*7770*/  IADD3.X R193, PT, PT, R35, UR51, RZ, P1, !PT ;  /* 0x0000003323c17c10 */ /* 0x000fe20008ffe4ff */
[----:B------:R4:W-:Y:S01]  /*7780*/  LDGSTS.E [R239+0x10e00], desc[UR16][R16.64], P4 ;  /* 0x10e0000010ef7fae */ /* 0x0009e2000a1a1010 */
[----:B------:R-:W-:Y:S02]  /*7790*/  IADD3 R196, P1, PT, R30, UR50, RZ ;  /* 0x000000321ec47c10 */ /* 0x000fe4000ff3e0ff */
[----:B------:R-:W-:Y:S01]  /*77a0*/  IADD3 R208, P3, PT, R16, UR50, RZ ;  /* 0x0000003210d07c10 */ /* 0x000fe2000ff7e0ff */
[----:B------:R4:W-:Y:S01]  /*77b0*/  LDGSTS.E [R239+0x11200], desc[UR16][R146.64], P4 ;  /* 0x1120000092ef7fae */ /* 0x0009e2000a1a1010 */
[----:B------:R-:W-:-:S02]  /*77c0*/  IADD3.X R197, PT, PT, R31, UR51, RZ, P1, !PT ;  /* 0x000000331fc57c10 */ /* 0x000fc40008ffe4ff */
[----:B--2---:R-:W-:Y:S01]  /*77d0*/  IADD3 R202, P1, PT, R24, UR50, RZ ;  /* 0x0000003218ca7c10 */ /* 0x004fe2000ff3e0ff */
        /* <DEDUP_REMOVED lines=8> */
[----:B------:R-:W-:Y:S01]  /*7860*/  IADD3.X R207, PT, PT, R19, UR51, RZ, P1, !PT ;  /* 0x0000003313cf7c10 */ /* 0x000fe20008ffe4ff */
[----:B------:R4:W-:Y:S01]  /*7870*/  LDGSTS.E [R239+0x12200], desc[UR16][R154.64], P4 ;  /* 0x122000009aef7fae */ /* 0x0009e2000a1a1010 */
[----:B------:R-:W-:Y:S02]  /*7880*/  IADD3 R210, P1, PT, R22, UR48, RZ ;  /* 0x0000003016d27c10 */ /* 0x000fe4000ff3e0ff */
[----:B------:R-:W-:Y:S01]  /*7890*/  IADD3 R212, P2, PT, R14, UR48, RZ ;  /* 0x000000300ed47c10 */ /* 0x000fe2000ff5e0ff */
[----:B------:R4:W-:Y:S01]  /*78a0*/  LDGSTS.E [R239+0x12600], desc[UR16][R156.64], P4 ;  /* 0x126000009cef7fae */ /* 0x0009e2000a1a1010 */
[----:B------:R-:W-:Y:S02]  /*78b0*/  IADD3.X R215, PT, PT, R13, UR49, RZ, P3, !PT ;  /* 0x000000310dd77c10 */ /* 0x000fe40009ffe4ff */
[----:B------:R-:W-:Y:S01]  /*78c0*/  IADD3 R220, P3, PT, R6, UR48, RZ ;  /* 0x0000003006dc7c10 */ /* 0x000fe2000ff7e0ff */
[----:B------:R4:W-:Y:S01]  /*78d0*/  LDGSTS.E [R239+0x12a00], desc[UR16][R158.64], P4 ;  /* 0x12a000009eef7fae */ /* 0x0009e2000a1a1010 */
[----:B------:R-:W-:Y:S01]  /*78e0*/  IADD3.X R211, PT, PT, R23, UR49, RZ, P1, !PT ;  /* 0x0000003117d37c10 */ /* 0x000fe20008ffe4ff */
[----:B------:R-:W-:Y:S01]  /*78f0*/  VIADD R6, R234, 0xffffff5d ;  /* 0xffffff5dea067836 */ /* 0x000fe20000000000 */
[----:B------:R-:W-:Y:S01]  /*7900*/  IADD3.X R213, PT, PT, R15, UR49, RZ, P2, !PT ;  /* 0x000000310fd57c10 */ /* 0x000fe200097fe4ff */
[----:B------:R4:W-:Y:S01]  /*7910*/  LDGSTS.E [R239+0x12e00], desc[UR16][R160.64], P4 ;  /* 0x12e00000a0ef7fae */ /* 0x0009e2000a1a1010 */
[----:B------:R-:W-:-:S02]  /*7920*/  IADD3 R216, P1, PT, R10, UR48, RZ ;  /* 0x000000300ad87c10 */ /* 0x000fc4000ff3e0ff */
[----:B------:R-:W-:Y:S01]  /*7930*/  IADD3 R218, P2, PT, R8, UR48, RZ ;  /* 0x0000003008da7c10 */ /* 0x000fe2000ff5e0ff */
[----:B------:R4:W-:Y:S01]  /*7940*/  LDGSTS.E [R239+0x13200], desc[UR16][R162.64], P4 ;  /* 0x13200000a2ef7fae */ /* 0x0009e2000a1a1010 */
[----:B------:R-:W-:Y:S01]  /*7950*/  IADD3.X R221, PT, PT, R7, UR49, RZ, P3, !PT ;  /* 0x0000003107dd7c10 */ /* 0x000fe20009ffe4ff */
[----:B------:R-:W-:Y:S01]  /*7960*/  VIADD R7, R234, 0xffffff5c ;  /* 0xffffff5cea077836 */ /* 0x000fe20000000000 */
[----:B------:R-:W-:Y:S01]  /*7970*/  IADD3.X R217, PT, PT, R11, UR49, RZ, P1, !PT ;  /* 0x000000310bd97c10 */ /* 0x000fe20008ffe4ff */
[----:B------:R4:W-:Y:S01]  /*7980*/  LDGSTS.E [R239+0x13600], desc[UR16][R164.64], P4 ;  /* 0x13600000a4ef7fae */ /* 0x0009e2000a1a1010 */
[----:B------:R-:W-:Y:S02]  /*7990*/  IADD3.X R219, PT, PT, R9, UR49, RZ, P2, !PT ;  /* 0x0000003109db7c10 */ /* 0x000fe400097fe4ff */
[----:B------:R-:W-:Y:S01]  /*79a0*/  ISETP.GE.U32.AND P3, PT, R6, 0x7fffff3e, PT ;  /* 0x7fffff3e0600780c */ /* 0x000fe20003f66070 */
[----:B------:R4:W-:Y:S04]  /*79b0*/  LDGSTS.E [R239+0x13a00], desc[UR16][R166.64], P4 ;  /* 0x13a00000a6ef7fae */ /* 0x0009e8000a1a1010 */
[----:B------:R4:W-:Y:S01]  /*79c0*/  LDGSTS.E [R239+0x13e00], desc[UR16][R170.64], P4 ;  /* 0x13e00000aaef7fae */ /* 0x0009e2000a1a1010 */
[----:B------:R-:W-:Y:S01]  /*79d0*/  IADD3 R222, P4, PT, R4, UR48, RZ ;  /* 0x0000003004de7c10 */ /* 0x000fe2000ff9e0ff */
[----:B------:R-:W-:-:S02]  /*79e0*/  VIADD R4, R234, 0xffffff5f ;  /* 0xffffff5fea047836 */ /* 0x000fc40000000000 */
[----:B------:R-:W0:Y:S01]  /*79f0*/  LDGDEPBAR ;  /* 0x00000000000079af */ /* 0x000e220000000000 */
[----:B------:R-:W-:Y:S01]  /*7a00*/  IADD3.X R223, PT, PT, R5, UR49, RZ, P4, !PT ;  /* 0x0000003105df7c10 */ /* 0x000fe2000a7fe4ff */
[----:B------:R-:W-:Y:S01]  /*7a10*/  VIADD R5, R234, 0xffffff5e ;  /* 0xffffff5eea057836 */ /* 0x000fe20000000000 */
[----:B------:R-:W-:Y:S02]  /*7a20*/  ISETP.GE.U32.AND P1, PT, R4, 0x7fffff40, PT ;  /* 0x7fffff400400780c */ /* 0x000fe40003f26070 */
[----:B------:R-:W-:Y:S02]  /*7a30*/  P2R R4, PR, RZ, 0x1 ;  /* 0x00000001ff047803 */ /* 0x000fe40000000000 */
[----:B------:R-:W-:Y:S02]  /*7a40*/  ISETP.GE.U32.AND P2, PT, R5, 0x7fffff3f, PT ;  /* 0x7fffff3f0500780c */ /* 0x000fe40003f46070 */
[----:B------:R-:W-:Y:S02]  /*7a50*/  ISETP.GE.U32.AND P4, PT, R7, 0x7fffff3d, PT ;  /* 0x7fffff3d0700780c */ /* 0x000fe40003f86070 */
[----:B------:R-:W-:Y:S01]  /*7a60*/  ISETP.NE.AND P0, PT, R238, RZ, PT ;  /* 0x000000ffee00720c */ /* 0x000fe20003f05270 */
[----:B------:R-:W-:-:S04]  /*7a70*/  DEPBAR.LE SB0, 0x8 ;  /* 0x000082000000791a */ /* 0x000fc80000000000 */
[----:B------:R-:W-:Y:S06]  /*7a80*/  BAR.SYNC.DEFER_BLOCKING 0x0 ;  /* 0x0000000000007b1d */ /* 0x000fec0000010000 */
[----:B----4-:R-:W-:Y:S05]  /*7a90*/  @!P6 BRA `(.L_x_6) ;  /* 0x000000000024e947 */ /* 0x010fea0003800000 */
[----:B------:R-:W-:Y:S04]  /*7aa0*/  LDS.128 R4, [R235+0x18000] ;  /* 0x01800000eb047984 */ /* 0x000fe80000000c00 */
[----:B------:R-:W-:Y:S04]  /*7ab0*/  LDS.128 R8, [R235+0x18010] ;  /* 0x01801000eb087984 */ /* 0x000fe80000000c00 */
[----:B------:R-:W-:Y:S04]  /*7ac0*/  LDS.128 R12, [R235+0x18020] ;  /* 0x01802000eb0c7984 */ /* 0x000fe80000000c00 */
[----:B------:R-:W-:Y:S04]  /*7ad0*/  LDS.128 R16, [R235+0x18030] ;  /* 0x01803000eb107984 */ /* 0x000fe80000000c00 */
[----:B------:R-:W-:Y:S04]  /*7ae0*/  LDS.128 R20, [R235+0x18040] ;  /* 0x01804000eb147984 */ /* 0x000fe80000000c00 */
[----:B------:R-:W-:Y:S04]  /*7af0*/  LDS.128 R24, [R235+0x18050] ;  /* 0x01805000eb187984 */ /* 0x000fe80000000c00 */
[----:B------:R-:W-:Y:S04]  /*7b00*/  LDS.128 R28, [R235+0x18060] ;  /* 0x01806000eb1c7984 */ /* 0x000fe80000000c00 */
[----:B------:R-:W1:Y:S02]  /*7b10*/  LDS.128 R32, [R235+0x18070] ;  /* 0x01807000eb207984 */ /* 0x000e640000000c00 */
[----:B-1----:R1:W-:Y:S02]  /*7b20*/  STTM.x32 tmem[UR11+0x80], R4 ;  /* 0x00008004000079ed */ /* 0x0023e400082c000b */
.L_x_6:
[----:B------:R-:W-:Y:S01]  /*7b30*/  ISETP.LT.OR P6, PT, R232, 0x20, P5 ;  /* 0x00000020e800780c */ /* 0x000fe20002fc1670 */
[----:B------:R-:W2:Y:S01]  /*7b40*/  FENCE.VIEW.ASYNC.T ;  /* 0x00000000000073c6 */ /* 0x000ea20000000200 */
[----:B------:R-:W-:Y:S01]  /*7b50*/  UIADD3 UR52, UPT, UPT, UR15, 0x80, URZ ;  /* 0x000000800f347890 */ /* 0x000fe2000fffe0ff */
[----:B-1----:R-:W-:Y:S01]  /*7b60*/  VIADD R4, R234, 0xffffff5b ;  /* 0xffffff5bea047836 */ /* 0x002fe20000000000 */
[----:B--2---:R-:W-:Y:S09]  /*7b70*/  BAR.SYNC.DEFER_BLOCKING 0x0 ;  /* 0x0000000000007b1d */ /* 0x004ff20000010000 */
[----:B------:R-:W-:Y:S05]  /*7b80*/  @P6 BRA `(.L_x_7) ;  /* 0x0000000000706947 */ /* 0x000fea0003800000 */
[----:B------:R-:W-:Y:S01]  /*7b90*/  USHF.R.U32.HI UR6, URZ, 0x4, UR10 ;  /* 0x00000004ff067899 */ /* 0x000fe2000801160a */
[----:B------:R-:W-:Y:S01]  /*7ba0*/  UMOV UR4, URZ ;  /* 0x000000ff00047c82 */ /* 0x000fe20008000000 */
[----:B------:R-:W-:Y:S02]  /*7bb0*/  UIADD3 UR68, UPT, UPT, UR15, 0x88, URZ ;  /* 0x000000880f447890 */ /* 0x000fe4000fffe0ff */
[----:B------:R-:W-:Y:S02]  /*7bc0*/  USGXT.U32 UR6, UR6, 0xe ;  /* 0x0000000e0606789a */ /* 0x000fe40008000000 */
[----:B------:R-:W-:Y:S02]  /*7bd0*/  UIADD3 UR69, UPT, UPT, UR15, 0x90, URZ ;  /* 0x000000900f457890 */ /* 0x000fe4000fffe0ff */
[----:B------:R-:W-:Y:S02]  /*7be0*/  UIADD3 UR12, UP1, UPT, UR6, 0x2, URZ ;  /* 0x00000002060c7890 */ /* 0x000fe4000ff3e0ff */
[----:B------:R-:W-:-:S02]  /*7bf0*/  UIADD3 UR70, UPT, UPT, UR15, 0x98, URZ ;  /* 0x000000980f467890 */ /* 0x000fc4000fffe0ff */
[----:B------:R-:W-:Y:S01]  /*7c00*/  UIADD3.X UR13, UPT, UPT, UR4, 0x40004040, URZ, UP1, !UPT ;  /* 0x40004040040d7890 */ /* 0x000fe20008ffe4ff */
[----:B------:R-:W-:Y:S01]  /*7c10*/  UMOV UR18, 0x0 ;  /* 0x0000000000127882 */ /* 0x000fe20000000000 */
[----:B------:R-:W-:Y:S02]  /*7c20*/  UMOV UR19, 0x8200910 ;  /* 0x0820091000137882 */ /* 0x000fe40000000000 */
[----:B------:R-:W-:Y:S02]  /*7c30*/  UIADD3.64 UR22, UPT, UPT, UR12, 0x2, URZ ;  /* 0x000000020c167897 */ /* 0x000fe4000fffe0ff */
[----:B------:R-:W-:Y:S01]  /*7c40*/  UIADD3.64 UR24, UPT, UPT, UR12, 0x4, URZ ;  /* 0x000000040c187897 */ /* 0x000fe2000fffe0ff */
[----:B------:R-:W-:Y:S01]  /*7c50*/  UMOV UR7, 0x40004040 ;  /* 0x4000404000077882 */ /* 0x000fe20000000000 */
[----:B------:R-:W-:Y:S01]  /*7c60*/  UMOV UR20, 0x0 ;  /* 0x0000000000147882 */ /* 0x000fe20000000000 */
[----:B------:R-:W-:Y:S01]  /*7c70*/  UMOV UR21, 0x8200910 ;  /* 0x0820091000157882 */ /* 0x000fe20000000000 */
[----:B------:R-:W-:Y:S01]  /*7c80*/  UMOV UR26, 0x0 ;  /* 0x00000000001a7882 */ /* 0x000fe20000000000 */
[----:B------:R-:W-:Y:S01]  /*7c90*/  UMOV UR27, 0x8200910 ;  /* 0x08200910001b7882 */ /* 0x000fe20000000000 */
[----:B------:R-:W-:Y:S01]  /*7ca0*/  UMOV UR4, UR14 ;  /* 0x0000000e00047c82 */ /* 0x000fe20008000000 */
[----:B------:R-:W-:Y:S01]  /*7cb0*/  UMOV UR5, URZ ;  /* 0x000000ff00057c82 */ /* 0x000fe20008000000 */
[----:B------:R1:W-:Y:S01]  /*7cc0*/  UTCHMMA tmem[UR52], gdesc[UR6], tmem[UR15], tmem[UR18], idesc[UR19], !UPT ;  /* 0x00ff1206340079ea */ /* 0x0003e2000f80000f */
[----:B------:R-:W-:Y:S01]  /*7cd0*/  UMOV UR28, 0x0 ;  /* 0x00000000001c7882 */ /* 0x000fe20000000000 */
[----:B------:R-:W-:Y:S01]  /*7ce0*/  UMOV UR29, 0x8200910 ;  /* 0x08200910001d7882 */ /* 0x000fe20000000000 */
[----:B------:R1:W-:Y:S01]  /*7cf0*/  UTCHMMA tmem[UR68], gdesc[UR12], tmem[UR15], tmem[UR20], idesc[UR21], UPT ;  /* 0x00ff140c440079ea */ /* 0x0003e2000b80000f */
[----:B------:R-:W-:Y:S01]  /*7d00*/  UMOV UR4, UR4 ;  /* 0x0000000400047c82 */ /* 0x000fe20008000000 */
[----:B------:R1:W-:Y:S01]  /*7d10*/  UTCHMMA tmem[UR69], gdesc[UR22], tmem[UR15], tmem[UR26], idesc[UR27], UPT ;  /* 0x00ff1a16450079ea */ /* 0x0003e2000b80000f */
[----:B------:R1:W-:Y:S01]  /*7d20*/  UTCHMMA tmem[UR70], gdesc[UR24], tmem[UR15], tmem[UR28], idesc[UR29], UPT ;  /* 0x00ff1c18460079ea */ /* 0x0003e2000b80000f */
[----:B------:R1:W-:Y:S01]  /*7d30*/  UTCBAR [UR4], URZ ;  /* 0x000000ff040073e9 */ /* 0x0003e200080000ff */
[----:B------:R-:W-:Y:S01]  /*7d40*/  NOP ;  /* 0x0000000000007918 */ /* 0x000fe20000000000 */
.L_x_7:
[----:B------:R-:W-:Y:S01]  /*7d50*/  BAR.SYNC.DEFER_BLOCKING 0x0 ;  /* 0x0000000000007b1d */ /* 0x000fe20000010000 */
[C---:B------:R-:W-:Y:S02]  /*7d60*/  VIADD R5, R234.reuse, 0xffffff59 ;  /* 0xffffff59ea057836 */ /* 0x040fe40000000000 */
[C---:B------:R-:W-:Y:S02]  /*7d70*/  VIADD R10, R234.reuse, 0xffffff44 ;  /* 0xffffff44ea0a7836 */ /* 0x040fe40000000000 */
[C---:B------:R-:W-:Y:S01]  /*7d80*/  VIADD R12, R234.reuse, 0xffffff47 ;  /* 0xffffff47ea0c7836 */ /* 0x040fe20000000000 */
[----:B-1----:R-:W-:Y:S01]  /*7d90*/  UMOV UR4, URZ ;  /* 0x000000ff00047c82 */ /* 0x002fe20008000000 */
[C---:B------:R-:W-:Y:S02]  /*7da0*/  VIADD R13, R234.reuse, 0xffffff46 ;  /* 0xffffff46ea0d7836 */ /* 0x040fe40000000000 */
[C---:B------:R-:W-:Y:S02]  /*7db0*/  VIADD R14, R234.reuse, 0xffffff43 ;  /* 0xffffff43ea0e7836 */ /* 0x040fe40000000000 */
[----:B------:R-:W-:-:S02]  /*7dc0*/  VIADD R16, R234, 0xffffff40 ;  /* 0xffffff40ea107836 */ /* 0x000fc40000000000 */
[C---:B------:R-:W-:Y:S02]  /*7dd0*/  VIADD R17, R234.reuse, 0xffffff42 ;  /* 0xffffff42ea117836 */ /* 0x040fe40000000000 */
[----:B------:R-:W-:Y:S01]  /*7de0*/  VIADD R19, R234, 0xffffff54 ;  /* 0xffffff54ea137836 */ /* 0x000fe20000000000 */
[----:B------:R-:W-:Y:S01]  /*7df0*/  @!PT LDS RZ, [RZ] ;  /* 0x00000000fffff984 */ /* 0x000fe20000000800 */
[----:B------:R-:W-:Y:S01]  /*7e00*/  @!PT LDS RZ, [RZ] ;  /* 0x00000000fffff984 */ /* 0x000fe20000000800 */
[----:B------:R-:W-:Y:S01]  /*7e10*/  @!PT LDS RZ, [RZ] ;  /* 0x00000000fffff984 */ /* 0x000fe20000000800 */
[----:B------:R1:W-:Y:S01]  /*7e20*/  LDGSTS.E [R235+0x18000], desc[UR16][R96.64], !P1 ;  /* 0x1800000060eb7fae */ /* 0x0003e2000c9a1010 */
[----:B------:R-:W-:Y:S01]  /*7e30*/  ISETP.GE.U32.AND P1, PT, R4, 0x7fffff3c, PT ;  /* 0x7fffff3c0400780c */ /* 0x000fe20003f26070 */
[----:B------:R-:W-:Y:S02]  /*7e40*/  VIADD R4, R234, 0xffffff5a ;  /* 0xffffff5aea047836 */ /* 0x000fe40000000000 */
[----:B------:R1:W-:Y:S03]  /*7e50*/  LDGSTS.E [R235+0x18004], desc[UR16][R98.64], !P2 ;  /* 0x1800400062eb7fae */ /* 0x0003e6000d1a1010 */
[----:B------:R-:W-:Y:S01]  /*7e60*/  ISETP.GE.U32.AND P2, PT, R4, 0x7fffff3b, PT ;  /* 0x7fffff3b0400780c */ /* 0x000fe20003f46070 */
[----:B------:R1:W-:Y:S01]  /*7e70*/  LDGSTS.E [R235+0x18008], desc[UR16][R100.64], !P3 ;  /* 0x1800800064eb7fae */ /* 0x0003e2000d9a1010 */
[----:B------:R-:W-:Y:S01]  /*7e80*/  ISETP.GE.U32.AND P3, PT, R5, 0x7fffff3a, PT ;  /* 0x7fffff3a0500780c */ /* 0x000fe20003f66070 */
[----:B------:R-:W-:-:S02]  /*7e90*/  VIADD R4, R234, 0xffffff58 ;  /* 0xffffff58ea047836 */ /* 0x000fc40000000000 */
[----:B------:R-:W-:Y:S01]  /*7ea0*/  VIADD R5, R234, 0xffffff57 ;  /* 0xffffff57ea057836 */ /* 0x000fe20000000000 */
[----:B------:R1:W-:Y:S02]  /*7eb0*/  LDGSTS.E [R235+0x1800c], desc[UR16][R102.64], !P4 ;  /* 0x1800c00066eb7fae */ /* 0x0003e4000e1a1010 */
[----:B------:R-:W-:Y:S01]  /*7ec0*/  ISETP.GE.U32.AND P4, PT, R4, 0x7fffff39, PT ;  /* 0x7fffff390400780c */ /* 0x000fe20003f86070 */
[C---:B------:R-:W-:Y:S01]  /*7ed0*/  VIADD R4, R234.reuse, 0xffffff56 ;  /* 0xffffff56ea047836 */ /* 0x040fe20000000000 */
        /* <DEDUP_REMOVED lines=11> */
[C---:B------:R-:W-:Y:S01]  /*7f90*/  VIADD R4, R234.reuse, 0xffffff49 ;  /* 0xffffff49ea047836 */ /* 0x040fe20000000000 */
[----:B------:R-:W-:Y:S01]  /*7fa0*/  SEL R9, RZ, 0x1fffe, P3 ;  /* 0x0001fffeff097807 */ /* 0x000fe20001800000 */
[----:B------:R1:W-:Y:S01]  /*7fb0*/  LDGSTS.E [R235+0x18020], desc[UR16][R112.64], !P1 ;  /* 0x1802000070eb7fae */ /* 0x0003e2000c9a1010 */
[----:B------:R-:W-:Y:S01]  /*7fc0*/  ISETP.GE.U32.AND P1, PT, R5, 0x7fffff30, PT ;  /* 0x7fffff300500780c */ /* 0x000fe20003f26070 */
[----:B------:R-:W-:Y:S01]  /*7fd0*/  VIADD R5, R234, 0xffffff4e ;  /* 0xffffff4eea057836 */ /* 0x000fe20000000000 */
[----:B------:R-:W-:Y:S01]  /*7fe0*/  ISETP.GE.U32.AND P3, PT, R4, 0x7fffff2a, PT ;  /* 0x7fffff2a0400780c */ /* 0x000fe20003f66070 */
[----:B------:R1:W-:Y:S01]  /*7ff0*/  LDGSTS.E [R235+0x18024], desc[UR16][R114.64], !P2 ;  /* 0x1802400072eb7fae */ /* 0x0003e2000d1a1010 */
[----:B------:R-:W-:Y:S01]  /*8000*/  VIADD R4, R234, 0xffffff4b ;  /* 0xffffff4bea047836 */ /* 0x000fe20000000000 */
[----:B------:R-:W-:-:S02]  /*8010*/  SEL R6, RZ, 0x1, P4 ;  /* 0x00000001ff067807 */ /* 0x000fc40002000000 */
[----:B------:R-:W-:Y:S01]  /*8020*/  ISETP.GE.U32.AND P2, PT, R5, 0x7fffff2f, PT ;  /* 0x7fffff2f0500780c */ /* 0x000fe20003f46070 */
[----:B------:R-:W-:Y:S01]  /*8030*/  VIADD R5, R234, 0xffffff48 ;  /* 0xffffff48ea057836 */ /* 0x000fe20000000000 */
[----:B------:R-:W-:Y:S01]  /*8040*/  SEL R7, RZ, 0x7fff8, P1 ;  /* 0x0007fff8ff077807 */ /* 0x000fe20000800000 */
[----:B------:R-:W-:Y:S01]  /*8050*/  IMAD.IADD R6, R6, 0x1, R9 ;  /* 0x0000000106067824 */ /* 0x000fe200078e0209 */
[----:B------:R-:W-:Y:S01]  /*8060*/  ISETP.GE.U32.AND P1, PT, R4, 0x7fffff2c, PT ;  /* 0x7fffff2c0400780c */ /* 0x000fe20003f26070 */
[C---:B------:R-:W-:Y:S01]  /*8070*/  VIADD R4, R234.reuse, 0xffffff45 ;  /* 0xffffff45ea047836 */ /* 0x040fe20000000000 */
[----:B------:R-:W-:Y:S01]  /*8080*/  ISETP.GE.U32.AND P4, PT, R5, 0x7fffff29, PT ;  /* 0x7fffff290500780c */ /* 0x000fe20003f86070 */
[----:B------:R-:W-:Y:S01]  /*8090*/  VIADD R5, R234, 0xffffff4a ;  /* 0xffffff4aea057836 */ /* 0x000fe20000000000 */
[----:B------:R-:W-:Y:S02]  /*80a0*/  SEL R11, RZ, 0x1fffe, P3 ;  /* 0x0001fffeff0b7807 */ /* 0x000fe40001800000 */
[----:B------:R-:W-:-:S02]  /*80b0*/  SEL R8, RZ, 0x1, P4 ;  /* 0x00000001ff087807 */ /* 0x000fc40002000000 */
[----:B------:R-:W-:Y:S02]  /*80c0*/  ISETP.GE.U32.AND P3, PT, R5, 0x7fffff2b, PT ;  /* 0x7fffff2b0500780c */ /* 0x000fe40003f66070 */
[----:B------:R-:W-:Y:S01]  /*80d0*/  ISETP.GE.U32.AND P4, PT, R4, 0x7fffff26, PT ;  /* 0x7fffff260400780c */ /* 0x000fe20003f86070 */
[----:B------:R-:W-:Y:S01]  /*80e0*/  IMAD.IADD R8, R8, 0x1, R11 ;  /* 0x0000000108087824 */ /* 0x000fe200078e020b */
[----:B------:R-:W-:Y:S02]  /*80f0*/  SEL R5, RZ, 0x7fff8, P1 ;  /* 0x0007fff8ff057807 */ /* 0x000fe40000800000 */
[----:B------:R-:W-:Y:S02]  /*8100*/  SEL R4, RZ, 0x4, P3 ;  /* 0x00000004ff047807 */ /* 0x000fe40001800000 */
[----:B------:R-:W-:Y:S01]  /*8110*/  ISETP.GE.U32.AND P1, PT, R10, 0x7fffff25, PT ;  /* 0x7fffff250a00780c */ /* 0x000fe20003f26070 */
[----:B------:R-:W-:Y:S01]  /*8120*/  VIADD R10, R234, 0xffffff41 ;  /* 0xffffff41ea0a7836 */ /* 0x000fe20000000000 */
[----:B------:R-:W-:-:S02]  /*8130*/  ISETP.GE.U32.AND P3, PT, R12, 0x7fffff28, PT ;  /* 0x7fffff280c00780c */ /* 0x000fc40003f66070 */
[----:B------:R-:W-:Y:S02]  /*8140*/  SEL R15, RZ, 0x1fffe, P4 ;  /* 0x0001fffeff0f7807 */ /* 0x000fe40002000000 */
[----:B------:R-:W-:Y:S02]  /*8150*/  ISETP.GE.U32.AND P4, PT, R13, 0x7fffff27, PT ;  /* 0x7fffff270d00780c */ /* 0x000fe40003f86070 */
[----:B------:R-:W-:Y:S02]  /*8160*/  SEL R13, RZ, 0x7fff8, P3 ;  /* 0x0007fff8ff0d7807 */ /* 0x000fe40001800000 */
[----:B------:R-:W-:Y:S02]  /*8170*/  SEL R12, RZ, 0x1, P1 ;  /* 0x00000001ff0c7807 */ /* 0x000fe40000800000 */
[----:B------:R-:W-:Y:S01]  /*8180*/  ISETP.GE.U32.AND P3, PT, R14, 0x7fffff24, PT ;  /* 0x7fffff240e00780c */ /* 0x000fe20003f66070 */
[----:B------:R-:W-:Y:S01]  /*8190*/  VIADD R14, R234, 0xffffff55 ;  /* 0xffffff55ea0e7836 */ /* 0x000fe20000000000 */
[----:B------:R-:W-:Y:S01]  /*81a0*/  ISETP.GE.U32.AND P1, PT, R10, 0x7fffff22, PT ;  /* 0x7fffff220a00780c */ /* 0x000fe20003f26070 */
[----:B------:R-:W-:Y:S01]  /*81b0*/  IMAD.IADD R12, R12, 0x1, R15 ;  /* 0x000000010c0c7824 */ /* 0x000fe200078e020f */
[----:B------:R-:W-:-:S02]  /*81c0*/  SEL R10, RZ, 0x4, P4 ;  /* 0x00000004ff0a7807 */ /* 0x000fc40002000000 */
[----:B------:R-:W-:Y:S02]  /*81d0*/  ISETP.GE.U32.AND P4, PT, R16, 0x7fffff21, PT ;  /* 0x7fffff211000780c */ /* 0x000fe40003f86070 */
[----:B------:R-:W-:Y:S02]  /*81e0*/  SEL R18, RZ, 0x1fffe, P1 ;  /* 0x0001fffeff127807 */ /* 0x000fe40000800000 */
[----:B------:R-:W-:Y:S02]  /*81f0*/  ISETP.GE.U32.AND P1, PT, R14, 0x7fffff36, PT ;  /* 0x7fffff360e00780c */ /* 0x000fe40003f26070 */
[----:B------:R-:W-:Y:S02]  /*8200*/  SEL R14, RZ, 0x7fff8, P3 ;  /* 0x0007fff8ff0e7807 */ /* 0x000fe40001800000 */
[----:B------:R-:W-:Y:S02]  /*8210*/  ISETP.GE.U32.AND P3, PT, R17, 0x7fffff23, PT ;  /* 0x7fffff231100780c */ /* 0x000fe40003f66070 */
[----:B------:R-:W-:-:S02]  /*8220*/  SEL R17, RZ, 0x1, P4 ;  /* 0x00000001ff117807 */ /* 0x000fc40002000000 */
[----:B------:R-:W-:Y:S02]  /*8230*/  LOP3.LUT R8, R8, 0x3, RZ, 0xc0, !PT ;  /* 0x0000000308087812 */ /* 0x000fe400078ec0ff */
[----:B------:R-:W-:Y:S01]  /*8240*/  SEL R11, RZ, 0x4, P3 ;  /* 0x00000004ff0b7807 */ /* 0x000fe20001800000 */
[----:B------:R-:W-:Y:S01]  /*8250*/  IMAD.IADD R17, R17, 0x1, R18 ;  /* 0x0000000111117824 */ /* 0x000fe200078e0212 */
[----:B------:R-:W-:Y:S01]  /*8260*/  IADD3 R5, PT, PT, R8, R5, R4 ;  /* 0x0000000508057210 */ /* 0x000fe20007ffe004 */
[----:B------:R-:W-:Y:S01]  /*8270*/  VIADD R8, R234, 0xffffff53 ;  /* 0xffffff53ea087836 */ /* 0x000fe20000000000 */
[----:B------:R-:W-:Y:S01]  /*8280*/  LOP3.LUT R12, R12, 0x3, RZ, 0xc0, !PT ;  /* 0x000000030c0c7812 */ /* 0x000fe200078ec0ff */
[----:B------:R1:W-:Y:S01]  /*8290*/  LDGSTS.E [R235+0x18028], desc[UR16][R116.64], !P1 ;  /* 0x1802800074eb7fae */ /* 0x0003e2000c9a1010 */
[----:B------:R-:W-:Y:S01]  /*82a0*/  LOP3.LUT R17, R17, 0x3, RZ, 0xc0, !PT ;  /* 0x0000000311117812 */ /* 0x000fe200078ec0ff */
[----:B------:R-:W-:Y:S01]  /*82b0*/  IMAD.SHL.U32 R5, R5, 0x100, RZ ;  /* 0x0000010005057824 */ /* 0x000fe200078e00ff */
[----:B------:R-:W-:-:S02]  /*82c0*/  SEL R4, RZ, 0x4, P2 ;  /* 0x00000004ff047807 */ /* 0x000fc40001000000 */
[----:B------:R-:W-:Y:S02]  /*82d0*/  IADD3 R11, PT, PT, R17, R14, R11 ;  /* 0x0000000e110b7210 */ /* 0x000fe40007ffe00b */
[----:B------:R-:W-:Y:S02]  /*82e0*/  LOP3.LUT R6, R6, 0x3, RZ, 0xc0, !PT ;  /* 0x0000000306067812 */ /* 0x000fe400078ec0ff */
[----:B------:R-:W-:Y:S02]  /*82f0*/  ISETP.GE.U32.AND P3, PT, R19, 0x7fffff35, PT ;  /* 0x7fffff351300780c */ /* 0x000fe40003f66070 */
[----:B------:R-:W-:Y:S02]  /*8300*/  IADD3 R10, PT, PT, R12, R13, R10 ;  /* 0x0000000d0c0a7210 */ /* 0x000fe40007ffe00a */
[----:B------:R-:W-:Y:S02]  /*8310*/  LOP3.LUT R11, R11, 0xf, RZ, 0xc0, !PT ;  /* 0x0000000f0b0b7812 */ /* 0x000fe400078ec0ff */
[----:B------:R-:W-:-:S02]  /*8320*/  ISETP.GE.U32.AND P2, PT, R8, 0x7fffff34, PT ;  /* 0x7fffff340800780c */ /* 0x000fc40003f46070 */
[----:B------:R-:W-:Y:S01]  /*8330*/  IADD3 R4, PT, PT, R6, R7, R4 ;  /* 0x0000000706047210 */ /* 0x000fe20007ffe004 */
[----:B------:R-:W-:Y:S01]  /*8340*/  IMAD R10, R10, 0x10, R11 ;  /* 0x000000100a0a7824 */ /* 0x000fe200078e020b */
[----:B------:R-:W-:Y:S01]  /*8350*/  LOP3.LUT R5, R5, 0xf00, RZ, 0xe2, !PT ;  /* 0x00000f0005057812 */ /* 0x000fe200078ee2ff */
[----:B------:R-:W-:Y:S02]  /*8360*/  VIADD R6, R234, 0xffffff52 ;  /* 0xffffff52ea067836 */ /* 0x000fe40000000000 */
[----:B------:R1:W-:Y:S01]  /*8370*/  LDGSTS.E [R235+0x1802c], desc[UR16][R118.64], !P3 ;  /* 0x1802c00076eb7fae */ /* 0x0003e2000d9a1010 */
[----:B------:R-:W-:Y:S01]  /*8380*/  LOP3.LUT R10, R10, 0xff, RZ, 0xc0, !PT ;  /* 0x000000ff0a0a7812 */ /* 0x000fe200078ec0ff */
[----:B------:R-:W-:Y:S01]  /*8390*/  IMAD R5, R4, 0x1000, R5 ;  /* 0x0000100004057824 */ /* 0x000fe200078e0205 */
[----:B------:R-:W-:Y:S01]  /*83a0*/  ISETP.GE.U32.AND P1, PT, R6, 0x7fffff33, PT ;  /* 0x7fffff330600780c */ /* 0x000fe20003f26070 */
[C---:B------:R-:W-:Y:S02]  /*83b0*/  VIADD R4, R234.reuse, 0xffffff51 ;  /* 0xffffff51ea047836 */ /* 0x040fe40000000000 */
[----:B------:R-:W-:Y:S01]  /*83c0*/  VIADD R234, R234, 0xffffff50 ;  /* 0xffffff50eaea7836 */ /* 0x000fe20000000000 */
[----:B------:R1:W-:Y:S01]  /*83d0*/  LDGSTS.E [R235+0x18030], desc[UR16][R120.64], !P2 ;  /* 0x1803000078eb7fae */ /* 0x0003e2000d1a1010 */
[----:B------:R-:W-:Y:S01]  /*83e0*/  IMAD.IADD R5, R5, 0x1, R10 ;  /* 0x0000000105057824 */ /* 0x000fe200078e020a */
[----:B------:R-:W-:-:S02]  /*83f0*/  ISETP.GE.U32.AND P3, PT, R4, 0x7fffff32, PT ;  /* 0x7fffff320400780c */ /* 0x000fc40003f66070 */
[----:B------:R-:W-:Y:S02]  /*8400*/  ISETP.GE.U32.AND P2, PT, R234, 0x7fffff31, PT ;  /* 0x7fffff31ea00780c */ /* 0x000fe40003f46070 */
[----:B------:R-:W-:Y:S02]  /*8410*/  LOP3.LUT R17, R5, 0xffff, RZ, 0xc0, !PT ;  /* 0x0000ffff05117812 */ /* 0x000fe400078ec0ff */
[----:B------:R-:W-:Y:S01]  /*8420*/  IADD3 R4, P6, PT, R146, UR50, RZ ;  /* 0x0000003292047c10 */ /* 0x000fe2000ffde0ff */
[----:B------:R1:W-:Y:S01]  /*8430*/  LDGSTS.E [R235+0x18034], desc[UR16][R122.64], !P1 ;  /* 0x180340007aeb7fae */ /* 0x0003e2000c9a1010 */
[--C-:B------:R-:W-:Y:S02]  /*8440*/  SHF.R.U32.HI R6, RZ, 0xf, R17.reuse ;  /* 0x0000000fff067819 */ /* 0x100fe40000011611 */
[----:B------:R-:W-:Y:S02]  /*8450*/  SHF.R.U32.HI R7, RZ, 0xe, R17 ;  /* 0x0000000eff077819 */ /* 0x000fe40000011611 */
[----:B------:R-:W-:Y:S01]  /*8460*/  LOP3.LUT P1, RZ, R6, 0x1, RZ, 0xc0, !PT ;  /* 0x0000000106ff7812 */ /* 0x000fe2000782c0ff */
[----:B------:R1:W-:Y:S01]  /*8470*/  LDGSTS.E [R235+0x18038], desc[UR16][R124.64], !P3 ;  /* 0x180380007ceb7fae */ /* 0x0003e2000d9a1010 */
[----:B------:R-:W-:-:S02]  /*8480*/  LOP3.LUT P3, RZ, R7, 0x1, RZ, 0xc0, !PT ;  /* 0x0000000107ff7812 */ /* 0x000fc4000786c0ff */
[--C-:B------:R-:W-:Y:S01]  /*8490*/  SHF.R.U32.HI R11, RZ, 0xd, R17.reuse ;  /* 0x0000000dff0b7819 */ /* 0x100fe20000011611 */
[----:B------:R1:W-:Y:S01]  /*84a0*/  LDGSTS.E [R235+0x1803c], desc[UR16][R126.64], !P2 ;  /* 0x1803c0007eeb7fae */ /* 0x0003e2000d1a1010 */
[----:B------:R-:W-:Y:S02]  /*84b0*/  IADD3 R8, P2, PT, R150, UR50, RZ ;  /* 0x0000003296087c10 */ /* 0x000fe4000ff5e0ff */
[--C-:B------:R-:W-:Y:S02]  /*84c0*/  SHF.R.U32.HI R12, RZ, 0xc, R17.reuse ;  /* 0x0000000cff0c7819 */ /* 0x100fe40000011611 */
[----:B------:R-:W-:Y:S02]  /*84d0*/  IADD3.X R9, PT, PT, R151, UR51, RZ, P2, !PT ;  /* 0x0000003397097c10 */ /* 0x000fe400097fe4ff */
[----:B------:R-:W-:Y:S01]  /*84e0*/  LOP3.LUT P2, RZ, R11, 0x1, RZ, 0xc0, !PT ;  /* 0x000000010bff7812 */ /* 0x000fe2000784c0ff */
[----:B------:R1:W-:Y:S01]  /*84f0*/  LDGSTS.E [R235+0x18040], desc[UR16][R128.64], P1 ;  /* 0x1804000080eb7fae */ /* 0x0003e200089a1010 */
[----:B------:R-:W-:-:S02]  /*8500*/  SHF.R.U32.HI R13, RZ, 0xb, R17 ;  /* 0x0000000bff0d7819 */ /* 0x000fc40000011611 */
[----:B------:R-:W-:Y:S01]  /*8510*/  LOP3.LUT P1, RZ, R12, 0x1, RZ, 0xc0, !PT ;  /* 0x000000010cff7812 */ /* 0x000fe2000782c0ff */
[----:B------:R1:W-:Y:S01]  /*8520*/  LDGSTS.E [R235+0x18044], desc[UR16][R130.64], P3 ;  /* 0x1804400082eb7fae */ /* 0x0003e200099a1010 */
[----:B------:R-:W-:Y:S02]  /*8530*/  LOP3.LUT P3, RZ, R13, 0x1, RZ, 0xc0, !PT ;  /* 0x000000010dff7812 */ /* 0x000fe4000786c0ff */
[--C-:B------:R-:W-:Y:S02]  /*8540*/  SHF.R.U32.HI R13, RZ, 0xa, R17.reuse ;  /* 0x0000000aff0d7819 */ /* 0x100fe40000011611 */
[--C-:B------:R-:W-:Y:S02]  /*8550*/  SHF.R.U32.HI R14, RZ, 0x9, R17.reuse ;  /* 0x00000009ff0e7819 */ /* 0x100fe40000011611 */
[----:B------:R-:W-:Y:S01]  /*8560*/  SHF.R.U32.HI R15, RZ, 0x7, R17 ;  /* 0x00000007ff0f7819 */ /* 0x000fe20000011611 */
[----:B------:R1:W-:Y:S01]  /*8570*/  LDGSTS.E [R235+0x18048], desc[UR16][R132.64], P2 ;  /* 0x1804800084eb7fae */ /* 0x0003e200091a1010 */
[----:B------:R-:W-:-:S02]  /*8580*/  LOP3.LUT P2, RZ, R13, 0x1, RZ, 0xc0, !PT ;  /* 0x000000010dff7812 */ /* 0x000fc4000784c0ff */
[--C-:B------:R-:W-:Y:S01]  /*8590*/  SHF.R.U32.HI R18, RZ, 0x6, R17.reuse ;  /* 0x00000006ff127819 */ /* 0x100fe20000011611 */
[----:B------:R1:W-:Y:S01]  /*85a0*/  LDGSTS.E [R235+0x1804c], desc[UR16][R134.64], P1 ;  /* 0x1804c00086eb7fae */ /* 0x0003e200089a1010 */
[----:B------:R-:W-:Y:S02]  /*85b0*/  LOP3.LUT P1, RZ, R14, 0x1, RZ, 0xc0, !PT ;  /* 0x000000010eff7812 */ /* 0x000fe4000782c0ff */
[--C-:B------:R-:W-:Y:S01]  /*85c0*/  SHF.R.U32.HI R14, RZ, 0x8, R17.reuse ;  /* 0x00000008ff0e7819 */ /* 0x100fe20000011611 */
[----:B------:R1:W-:Y:S01]  /*85d0*/  LDGSTS.E [R235+0x18050], desc[UR16][R136.64], P3 ;  /* 0x1805000088eb7fae */ /* 0x0003e200099a1010 */
[--C-:B------:R-:W-:Y:S02]  /*85e0*/  SHF.R.U32.HI R19, RZ, 0x5, R17.reuse ;  /* 0x00000005ff137819 */ /* 0x100fe40000011611 */
[----:B------:R-:W-:Y:S02]  /*85f0*/  LOP3.LUT P3, RZ, R14, 0x1, RZ, 0xc0, !PT ;  /* 0x000000010eff7812 */ /* 0x000fe4000786c0ff */
[----:B------:R-:W-:Y:S01]  /*8600*/  SHF.R.U32.HI R23, RZ, 0x4, R17 ;  /* 0x00000004ff177819 */ /* 0x000fe20000011611 */
[----:B------:R1:W-:Y:S01]  /*8610*/  LDGSTS.E [R235+0x18054], desc[UR16][R138.64], P2 ;  /* 0x180540008aeb7fae */ /* 0x0003e200091a1010 */
[----:B------:R-:W-:-:S02]  /*8620*/  LOP3.LUT P2, RZ, R15, 0x1, RZ, 0xc0, !PT ;  /* 0x000000010fff7812 */ /* 0x000fc4000784c0ff */
[----:B------:R-:W-:Y:S01]  /*8630*/  SHF.R.U32.HI R24, RZ, 0x3, R17 ;  /* 0x00000003ff187819 */ /* 0x000fe20000011611 */
[----:B------:R1:W-:Y:S01]  /*8640*/  LDGSTS.E [R235+0x18058], desc[UR16][R140.64], P1 ;  /* 0x180580008ceb7fae */ /* 0x0003e200089a1010 */
[----:B------:R-:W-:Y:S02]  /*8650*/  LOP3.LUT P1, RZ, R18, 0x1, RZ, 0xc0, !PT ;  /* 0x0000000112ff7812 */ /* 0x000fe4000782c0ff */
[----:B------:R-:W-:Y:S02]  /*8660*/  IADD3.X R5, PT, PT, R147, UR51, RZ, P6, !PT ;  /* 0x0000003393057c10 */ /* 0x000fe4000b7fe4ff */
[----:B------:R-:W-:Y:S01]  /*8670*/  IADD3 R6, P6, PT, R148, UR50, RZ ;  /* 0x0000003294067c10 */ /* 0x000fe2000ffde0ff */
[----:B------:R1:W-:Y:S01]  /*8680*/  LDGSTS.E [R235+0x1805c], desc[UR16][R142.64], P3 ;  /* 0x1805c0008eeb7fae */ /* 0x0003e200099a1010 */
[----:B------:R-:W-:Y:S02]  /*8690*/  LOP3.LUT P3, RZ, R19, 0x1, RZ, 0xc0, !PT ;  /* 0x0000000113ff7812 */ /* 0x000fe4000786c0ff */
[----:B------:R-:W-:Y:S01]  /*86a0*/  IADD3.X R7, PT, PT, R149, UR51, RZ, P6, !PT ;  /* 0x0000003395077c10 */ /* 0x000fe2000b7fe4ff */
[----:B------:R1:W-:Y:S01]  /*86b0*/  LDGSTS.E [R235+0x18060], desc[UR16][R144.64], P2 ;  /* 0x1806000090eb7fae */ /* 0x0003e200091a1010 */
[----:B------:R-:W-:-:S02]  /*86c0*/  IADD3 R20, P2, PT, R160, UR50, RZ ;  /* 0x00000032a0147c10 */ /* 0x000fc4000ff5e0ff */
[----:B------:R-:W-:Y:S01]  /*86d0*/  IADD3 R10, P6, PT, R152, UR50, RZ ;  /* 0x00000032980a7c10 */ /* 0x000fe2000ffde0ff */
[----:B------:R1:W-:Y:S01]  /*86e0*/  LDGSTS.E [R235+0x18064], desc[UR16][R210.64], P1 ;  /* 0x18064000d2eb7fae */ /* 0x0003e200089a1010 */
[----:B------:R-:W-:Y:S02]  /*86f0*/  IADD3.X R21, PT, PT, R161, UR51, RZ, P2, !PT ;  /* 0x00000033a1157c10 */ /* 0x000fe400097fe4ff */
[----:B------:R-:W-:Y:S02]  /*8700*/  LOP3.LUT P2, RZ, R23, 0x1, RZ, 0xc0, !PT ;  /* 0x0000000117ff7812 */ /* 0x000fe4000784c0ff */
[----:B------:R-:W-:Y:S01]  /*8710*/  ISETP.GE.AND P1, PT, R3, R236, PT ;  /* 0x000000ec0300720c */ /* 0x000fe20003f26270 */
[----:B------:R1:W-:Y:S01]  /*8720*/  LDGSTS.E [R235+0x18068], desc[UR16][R212.64], P3 ;  /* 0x18068000d4eb7fae */ /* 0x0003e200099a1010 */
[----:B------:R-:W-:Y:S02]  /*8730*/  ISETP.GT.AND P3, PT, R232, 0xbf, PT ;  /* 0x000000bfe800780c */ /* 0x000fe40003f64270 */
[----:B------:R-:W-:-:S02]  /*8740*/  SEL R25, RZ, 0x4, P1 ;  /* 0x00000004ff197807 */ /* 0x000fc40000800000 */
[----:B------:R-:W-:Y:S02]  /*8750*/  LOP3.LUT P1, RZ, R24, 0x1, RZ, 0xc0, !PT ;  /* 0x0000000118ff7812 */ /* 0x000fe4000782c0ff */
[----:B------:R-:W-:Y:S02]  /*8760*/  SEL R28, R25, RZ, P3 ;  /* 0x000000ff191c7207 */ /* 0x000fe40001800000 */
[--C-:B------:R-:W-:Y:S01]  /*8770*/  SHF.R.U32.HI R25, RZ, 0x2, R17.reuse ;  /* 0x00000002ff197819 */ /* 0x100fe20000011611 */
[----:B------:R1:W-:Y:S01]  /*8780*/  LDGSTS.E [R235+0x1806c], desc[UR16][R214.64], P2 ;  /* 0x1806c000d6eb7fae */ /* 0x0003e200091a1010 */
[----:B------:R-:W-:Y:S02]  /*8790*/  IADD3 R24, P2, PT, R164, UR50, RZ ;  /* 0x00000032a4187c10 */ /* 0x000fe4000ff5e0ff */
[----:B------:R-:W-:Y:S02]  /*87a0*/  SHF.R.U32.HI R17, RZ, 0x1, R17 ;  /* 0x00000001ff117819 */ /* 0x000fe40000011611 */
[----:B------:R-:W-:-:S02]  /*87b0*/  LOP3.LUT P3, RZ, R25, 0x1, RZ, 0xc0, !PT ;  /* 0x0000000119ff7812 */ /* 0x000fc4000786c0ff */
[----:B------:R-:W-:Y:S01]  /*87c0*/  IADD3.X R25, PT, PT, R165, UR51, RZ, P2, !PT ;  /* 0x00000033a5197c10 */ /* 0x000fe200097fe4ff */
[----:B------:R1:W-:Y:S01]  /*87d0*/  LDGSTS.E [R235+0x18070], desc[UR16][R216.64], P1 ;  /* 0x18070000d8eb7fae */ /* 0x0003e200089a1010 */
[----:B------:R-:W-:Y:S02]  /*87e0*/  LOP3.LUT P2, RZ, R17, 0x1, RZ, 0xc0, !PT ;  /* 0x0000000111ff7812 */ /* 0x000fe4000784c0ff */
[----:B------:R-:W-:Y:S02]  /*87f0*/  ISETP.NE.U32.AND P1, PT, R28, RZ, PT ;  /* 0x000000ff1c00720c */ /* 0x000fe40003f25070 */
[----:B------:R-:W-:Y:S02]  /*8800*/  IADD3.X R11, PT, PT, R153, UR51, RZ, P6, !PT ;  /* 0x00000033990b7c10 */ /* 0x000fe4000b7fe4ff */
[----:B------:R-:W-:-:S03]  /*8810*/  IADD3 R12, P6, PT, R154, UR50, RZ ;  /* 0x000000329a0c7c10 */ /* 0x000fc6000ffde0ff */
[----:B------:R1:W-:Y:S01]  /*8820*/  LDGSTS.E [R235+0x18074], desc[UR16][R218.64], P3 ;  /* 0x18074000daeb7fae */ /* 0x0003e200099a1010 */
[----:B------:R-:W-:Y:S02]  /*8830*/  IADD3.X R13, PT, PT, R155, UR51, RZ, P6, !PT ;  /* 0x000000339b0d7c10 */ /* 0x000fe4000b7fe4ff */
[----:B------:R-:W-:Y:S01]  /*8840*/  IADD3 R14, P6, PT, R156, UR50, RZ ;  /* 0x000000329c0e7c10 */ /* 0x000fe2000ffde0ff */
[----:B------:R1:W-:Y:S03]  /*8850*/  LDGSTS.E [R235+0x18078], desc[UR16][R220.64], P2 ;  /* 0x18078000dceb7fae */ /* 0x0003e600091a1010 */
[----:B------:R-:W-:Y:S01]  /*8860*/  IADD3.X R15, PT, PT, R157, UR51, RZ, P6, !PT ;  /* 0x000000339d0f7c10 */ /* 0x000fe2000b7fe4ff */
[----:B------:R1:W-:Y:S01]  /*8870*/  LDGSTS.E [R235+0x1807c], desc[UR16][R222.64], !P4 ;  /* 0x1807c000deeb7fae */ /* 0x0003e2000e1a1010 */
[----:B------:R-:W-:-:S03]  /*8880*/  IADD3 R18, P6, PT, R158, UR50, RZ ;  /* 0x000000329e127c10 */ /* 0x000fc6000ffde0ff */
[----:B------:R-:W0:Y:S01]  /*8890*/  LDGDEPBAR ;  /* 0x00000000000079af */ /* 0x000e220000000000 */
[----:B------:R-:W-:Y:S02]  /*88a0*/  IADD3.X R19, PT, PT, R159, UR51, RZ, P6, !PT ;  /* 0x000000339f137c10 */ /* 0x000fe4000b7fe4ff */
[----:B------:R-:W-:Y:S01]  /*88b0*/  IADD3 R22, P6, PT, R162, UR50, RZ ;  /* 0x00000032a2167c10 */ /* 0x000fe2000ffde0ff */
[----:B------:R1:W-:Y:S03]  /*88c0*/  LDGSTS.E [R237+0x14000], desc[UR16][R168.64], P1 ;  /* 0x14000000a8ed7fae */ /* 0x0003e600089a1010 */
[----:B------:R-:W-:Y:S01]  /*88d0*/  IADD3.X R23, PT, PT, R163, UR51, RZ, P6, !PT ;  /* 0x00000033a3177c10 */ /* 0x000fe2000b7fe4ff */
[----:B------:R1:W-:Y:S01]  /*88e0*/  LDGSTS.E [R237+0x14400], desc[UR16][R172.64], P1 ;  /* 0x14400000aced7fae */ /* 0x0003e200089a1010 */
[----:B------:R-:W-:-:S03]  /*88f0*/  IADD3 R26, P6, PT, R166, UR50, RZ ;  /* 0x00000032a61a7c10 */ /* 0x000fc6000ffde0ff */
[----:B------:R1:W-:Y:S01]  /*8900*/  LDGSTS.E [R237+0x14800], desc[UR16][R174.64], P1 ;  /* 0x14800000aeed7fae */ /* 0x0003e200089a1010 */
[----:B------:R-:W-:Y:S02]  /*8910*/  IADD3.X R27, PT, PT, R167, UR51, RZ, P6, !PT ;  /* 0x00000033a71b7c10 */ /* 0x000fe4000b7fe4ff */
[----:B------:R-:W-:Y:S01]  /*8920*/  IADD3 R28, P6, PT, R170, UR50, RZ ;  /* 0x00000032aa1c7c10 */ /* 0x000fe2000ffde0ff */
[----:B------:R1:W-:Y:S03]  /*8930*/  LDGSTS.E [R237+0x14c00], desc[UR16][R176.64], P1 ;  /* 0x14c00000b0ed7fae */ /* 0x0003e600089a1010 */
[----:B------:R-:W-:Y:S01]  /*8940*/  IADD3.X R29, PT, PT, R171, UR51, RZ, P6, !PT ;  /* 0x00000033ab1d7c10 */ /* 0x000fe2000b7fe4ff */
[----:B------:R1:W-:Y:S01]  /*8950*/  LDGSTS.E [R237+0x15000], desc[UR16][R178.64], P1 ;  /* 0x15000000b2ed7fae */ /* 0x0003e200089a1010 */
[----:B------:R-:W-:-:S03]  /*8960*/  ISETP.GE.AND P6, PT, R232, 0x20, PT ;  /* 0x00000020e800780c */ /* 0x000fc60003fc6270 */
[----:B------:R1:W-:Y:S04]  /*8970*/  LDGSTS.E [R237+0x15400], desc[UR16][R180.64], P1 ;  /* 0x15400000b4ed7fae */ /* 0x0003e800089a1010 */
        /* <DEDUP_REMOVED lines=25> */
[----:B------:R1:W-:Y:S01]  /*8b10*/  LDGSTS.E [R239+0x17e00], desc[UR16][R28.64], P1 ;  /* 0x17e000001cef7fae */ /* 0x0003e200089a1010 */
[----:B------:R-:W-:-:S03]  /*8b20*/  ISETP.GE.AND P1, PT, R232, 0x40, PT ;  /* 0x00000040e800780c */ /* 0x000fc60003f26270 */
[----:B------:R-:W0:Y:S10]  /*8b30*/  LDGDEPBAR ;  /* 0x00000000000079af */ /* 0x000e340000000000 */
[----:B-1----:R-:W-:Y:S05]  /*8b40*/  @!P1 BRA `(.L_x_8) ;  /* 0x0000002800c09947 */ /* 0x002fea0003800000 */
[----:B------:R-:W-:Y:S01]  /*8b50*/  SHF.R.S32.HI R4, RZ, 0x1f, R40 ;  /* 0x0000001fff047819 */ /* 0x000fe20000011428 */
[----:B------:R-:W1:Y:S01]  /*8b60*/  LDCU.128 UR4, c[0x0][0x380] ;  /* 0x00007000ff0477ac */ /* 0x000e620008000c00 */
[C---:B------:R-:W-:Y:S01]  /*8b70*/  IADD3 R173, P3, PT, R40.reuse, R233, RZ ;  /* 0x000000e928ad7210 */ /* 0x040fe20007f7e0ff */
[----:B------:R-:W-:Y:S01]  /*8b80*/  IMAD.MOV.U32 R170, RZ, RZ, RZ ;  /* 0x000000ffffaa7224 */ /* 0x000fe200078e00ff */
[C---:B------:R-:W-:Y:S01]  /*8b90*/  IADD3 R171, P4, PT, R40.reuse, R231, RZ ;  /* 0x000000e728ab7210 */ /* 0x040fe20007f9e0ff */
[----:B------:R-:W-:Y:S01]  /*8ba0*/  UIMAD UR23, UR66, 0x18, URZ ;  /* 0x00000018421778a4 */ /* 0x000fe2000f8e02ff */
[C---:B------:R-:W-:Y:S01]  /*8bb0*/  IADD3 R107, P1, PT, R40.reuse, R229, RZ ;  /* 0x000000e5286b7210 */ /* 0x040fe20007f3e0ff */
[----:B------:R-:W-:Y:S01]  /*8bc0*/  UIMAD UR21, UR65, 0x18, URZ ;  /* 0x00000018411578a4 */ /* 0x000fe2000f8e02ff */
[----:B------:R-:W-:Y:S01]  /*8bd0*/  IADD3 R35, P2, PT, R40, R227, RZ ;  /* 0x000000e328237210 */ /* 0x000fe20007f5e0ff */
[----:B------:R-:W-:Y:S01]  /*8be0*/  UMOV UR18, 0x1 ;  /* 0x0000000100127882 */ /* 0x000fe20000000000 */
[-C--:B------:R-:W-:Y:S01]  /*8bf0*/  LEA.HI.X.SX32 R192, R233, R4.reuse, 0x1, P3 ;  /* 0x00000004e9c07211 */ /* 0x080fe200018f0eff */
[----:B------:R-:W-:Y:S01]  /*8c00*/  UMOV UR19, 0x5 ;  /* 0x0000000500137882 */ /* 0x000fe20000000000 */
[----:B------:R-:W-:-:S02]  /*8c10*/  LEA.HI.X.SX32 R190, R231, R4, 0x1, P4 ;  /* 0x00000004e7be7211 */ /* 0x000fc400020f0eff */
[-C--:B------:R-:W-:Y:S02]  /*8c20*/  LEA.HI.X.SX32 R188, R229, R4.reuse, 0x1, P1 ;  /* 0x00000004e5bc7211 */ /* 0x080fe400008f0eff */
[C---:B------:R-:W-:Y:S02]  /*8c30*/  IADD3 R33, P3, PT, R40.reuse, R225, RZ ;  /* 0x000000e128217210 */ /* 0x040fe40007f7e0ff */
[C---:B------:R-:W-:Y:S01]  /*8c40*/  IADD3 R31, P4, PT, R40.reuse, R95, RZ ;  /* 0x0000005f281f7210 */ /* 0x040fe20007f9e0ff */
[----:B-1----:R-:W-:Y:S01]  /*8c50*/  UIMAD.WIDE.U32 UR12, UR67, 0x18, UR4 ;  /* 0x00000018430c78a5 */ /* 0x002fe2000f8e0004 */
[C---:B------:R-:W-:Y:S02]  /*8c60*/  IADD3 R29, P1, PT, R40.reuse, R93, RZ ;  /* 0x0000005d281d7210 */ /* 0x040fe40007f3e0ff */
[-C--:B------:R-:W-:Y:S01]  /*8c70*/  LEA.HI.X.SX32 R186, R227, R4.reuse, 0x1, P2 ;  /* 0x00000004e3ba7211 */ /* 0x080fe200010f0eff */
[----:B------:R-:W-:Y:S01]  /*8c80*/  UMOV UR5, URZ ;  /* 0x000000ff00057c82 */ /* 0x000fe20008000000 */
[----:B------:R-:W-:Y:S01]  /*8c90*/  IADD3 R27, P2, PT, R40, R91, RZ ;  /* 0x0000005b281b7210 */ /* 0x000fe20007f5e0ff */
[----:B------:R-:W-:Y:S01]  /*8ca0*/  UIADD3 UR21, UPT, UPT, UR13, UR21, URZ ;  /* 0x000000150d157290 */ /* 0x000fe2000fffe0ff */
[-C--:B------:R-:W-:Y:S01]  /*8cb0*/  LEA.HI.X.SX32 R184, R225, R4.reuse, 0x1, P3 ;  /* 0x00000004e1b87211 */ /* 0x080fe200018f0eff */
[----:B------:R-:W-:Y:S01]  /*8cc0*/  UMOV UR20, UR12 ;  /* 0x0000000c00147c82 */ /* 0x000fe20008000000 */
[----:B------:R-:W-:-:S02]  /*8cd0*/  LEA.HI.X.SX32 R182, R95, R4, 0x1, P4 ;  /* 0x000000045fb67211 */ /* 0x000fc400020f0eff */
[-C--:B------:R-:W-:Y:S02]  /*8ce0*/  LEA.HI.X.SX32 R180, R93, R4.reuse, 0x1, P1 ;  /* 0x000000045db47211 */ /* 0x080fe400008f0eff */
[C---:B------:R-:W-:Y:S02]  /*8cf0*/  IADD3 R25, P3, PT, R40.reuse, R89, RZ ;  /* 0x0000005928197210 */ /* 0x040fe40007f7e0ff */
[C---:B------:R-:W-:Y:S02]  /*8d00*/  IADD3 R23, P4, PT, R40.reuse, R87, RZ ;  /* 0x0000005728177210 */ /* 0x040fe40007f9e0ff */
[C---:B------:R-:W-:Y:S02]  /*8d10*/  IADD3 R21, P1, PT, R40.reuse, R85, RZ ;  /* 0x0000005528157210 */ /* 0x040fe40007f3e0ff */
[----:B------:R-:W-:Y:S02]  /*8d20*/  LEA.HI.X.SX32 R178, R91, R4, 0x1, P2 ;  /* 0x000000045bb27211 */ /* 0x000fe400010f0eff */
[----:B------:R-:W-:-:S02]  /*8d30*/  IADD3 R19, P2, PT, R40, R83, RZ ;  /* 0x0000005328137210 */ /* 0x000fc40007f5e0ff */
[-C--:B------:R-:W-:Y:S02]  /*8d40*/  LEA.HI.X.SX32 R176, R89, R4.reuse, 0x1, P3 ;  /* 0x0000000459b07211 */ /* 0x080fe400018f0eff */
[-C--:B------:R-:W-:Y:S02]  /*8d50*/  LEA.HI.X.SX32 R174, R87, R4.reuse, 0x1, P4 ;  /* 0x0000000457ae7211 */ /* 0x080fe400020f0eff */
[----:B------:R-:W-:Y:S02]  /*8d60*/  LEA.HI.X.SX32 R172, R85, R4, 0x1, P1 ;  /* 0x0000000455ac7211 */ /* 0x000fe400008f0eff */
[C---:B------:R-:W-:Y:S02]  /*8d70*/  IADD3 R17, P3, PT, R40.reuse, R81, RZ ;  /* 0x0000005128117210 */ /* 0x040fe40007f7e0ff */
[C---:B------:R-:W-:Y:S02]  /*8d80*/  IADD3 R15, P4, PT, R40.reuse, R79, RZ ;  /* 0x0000004f280f7210 */ /* 0x040fe40007f9e0ff */
[----:B------:R-:W-:-:S02]  /*8d90*/  IADD3 R13, P1, PT, R40, R77, RZ ;  /* 0x0000004d280d7210 */ /* 0x000fc40007f3e0ff */
[-C--:B------:R-:W-:Y:S02]  /*8da0*/  LEA.HI.X.SX32 R106, R83, R4.reuse, 0x1, P2 ;  /* 0x00000004536a7211 */ /* 0x080fe400010f0eff */
[C---:B------:R-:W-:Y:S02]  /*8db0*/  IADD3 R11, P2, PT, R40.reuse, R75, RZ ;  /* 0x0000004b280b7210 */ /* 0x040fe40007f5e0ff */
[-C--:B------:R-:W-:Y:S02]  /*8dc0*/  LEA.HI.X.SX32 R34, R81, R4.reuse, 0x1, P3 ;  /* 0x0000000451227211 */ /* 0x080fe400018f0eff */
[-C--:B------:R-:W-:Y:S02]  /*8dd0*/  LEA.HI.X.SX32 R32, R79, R4.reuse, 0x1, P4 ;  /* 0x000000044f207211 */ /* 0x080fe400020f0eff */
[----:B------:R-:W-:Y:S02]  /*8de0*/  LEA.HI.X.SX32 R30, R77, R4, 0x1, P1 ;  /* 0x000000044d1e7211 */ /* 0x000fe400008f0eff */
[----:B------:R-:W-:-:S02]  /*8df0*/  IADD3 R9, P3, PT, R40, R73, RZ ;  /* 0x0000004928097210 */ /* 0x000fc40007f7e0ff */
[C---:B------:R-:W-:Y:S02]  /*8e00*/  IADD3 R79, P4, PT, R40.reuse, R71, RZ ;  /* 0x00000047284f7210 */ /* 0x040fe40007f9e0ff */
[C---:B------:R-:W-:Y:S01]  /*8e10*/  IADD3 R81, P1, PT, R40.reuse, R69, RZ ;  /* 0x0000004528517210 */ /* 0x040fe20007f3e0ff */
[----:B------:R-:W-:Y:S01]  /*8e20*/  IMAD.SHL.U32 R77, R9, 0x4, RZ ;  /* 0x00000004094d7824 */ /* 0x000fe200078e00ff */
[-C--:B------:R-:W-:Y:S01]  /*8e30*/  LEA.HI.X.SX32 R28, R75, R4.reuse, 0x1, P2 ;  /* 0x000000044b1c7211 */ /* 0x080fe200010f0eff */
[----:B------:R-:W-:Y:S01]  /*8e40*/  IMAD.SHL.U32 R75, R11, 0x4, RZ ;  /* 0x000000040b4b7824 */ /* 0x000fe200078e00ff */
[C---:B------:R-:W-:Y:S02]  /*8e50*/  IADD3 R83, P2, PT, R40.reuse, R67, RZ ;  /* 0x0000004328537210 */ /* 0x040fe40007f5e0ff */
[-C--:B------:R-:W-:Y:S01]  /*8e60*/  LEA.HI.X.SX32 R26, R73, R4.reuse, 0x1, P3 ;  /* 0x00000004491a7211 */ /* 0x080fe200018f0eff */
[----:B------:R-:W-:Y:S01]  /*8e70*/  IMAD.SHL.U32 R73, R13, 0x4, RZ ;  /* 0x000000040d497824 */ /* 0x000fe200078e00ff */
[-C--:B------:R-:W-:Y:S01]  /*8e80*/  LEA.HI.X.SX32 R24, R71, R4.reuse, 0x1, P4 ;  /* 0x0000000447187211 */ /* 0x080fe200020f0eff */
[----:B------:R-:W-:Y:S01]  /*8e90*/  IMAD.SHL.U32 R71, R15, 0x4, RZ ;  /* 0x000000040f477824 */ /* 0x000fe200078e00ff */
[----:B------:R-:W-:Y:S01]  /*8ea0*/  LEA.HI.X.SX32 R22, R69, R4, 0x1, P1 ;  /* 0x0000000445167211 */ /* 0x000fe200008f0eff */
[----:B------:R-:W-:Y:S01]  /*8eb0*/  IMAD.SHL.U32 R69, R17, 0x4, RZ ;  /* 0x0000000411457824 */ /* 0x000fe200078e00ff */
[----:B------:R-:W-:-:S02]  /*8ec0*/  IADD3 R85, P3, PT, R40, R65, RZ ;  /* 0x0000004128557210 */ /* 0x000fc40007f7e0ff */
[C---:B------:R-:W-:Y:S02]  /*8ed0*/  IADD3 R87, P4, PT, R40.reuse, R63, RZ ;  /* 0x0000003f28577210 */ /* 0x040fe40007f9e0ff */
[C---:B------:R-:W-:Y:S02]  /*8ee0*/  IADD3 R89, P1, PT, R40.reuse, R61, RZ ;  /* 0x0000003d28597210 */ /* 0x040fe40007f3e0ff */
        /* <DEDUP_REMOVED lines=26> */
[----:B------:R-:W-:Y:S02]  /*9090*/  IADD3 R40, P2, PT, R40, R43, RZ ;  /* 0x0000002b28287210 */ /* 0x000fe40007f5e0ff */
[----:B------:R-:W-:Y:S02]  /*90a0*/  SHF.R.S32.HI R7, RZ, 0x1f, R41 ;  /* 0x0000001fff077819 */ /* 0x000fe40000011429 */
[----:B------:R-:W-:-:S02]  /*90b0*/  LEA.HI.X.SX32 R43, R43, R4, 0x1, P2 ;  /* 0x000000042b2b7211 */ /* 0x000fc400010f0eff */
[----:B------:R-:W-:Y:S02]  /*90c0*/  IADD3 R109, P2, PT, R41, UR64, RZ ;  /* 0x00000040296d7c10 */ /* 0x000fe4000ff5e0ff */
[-C--:B------:R-:W-:Y:S01]  /*90d0*/  LEA.HI.X.SX32 R100, R49, R4.reuse, 0x1, P3 ;  /* 0x0000000431647211 */ /* 0x080fe200018f0eff */
[----:B------:R-:W-:Y:S01]  /*90e0*/  IMAD.SHL.U32 R49, R107, 0x4, RZ ;  /* 0x000000046b317824 */ /* 0x000fe200078e00ff */
[----:B------:R-:W-:Y:S01]  /*90f0*/  LEA.HI.X.SX32 R102, R47, R4, 0x1, P4 ;  /* 0x000000042f667211 */ /* 0x000fe200020f0eff */
[----:B------:R-:W-:Y:S01]  /*9100*/  IMAD.SHL.U32 R47, R171, 0x4, RZ ;  /* 0x00000004ab2f7824 */ /* 0x000fe200078e00ff */
[C---:B------:R-:W-:Y:S02]  /*9110*/  IADD3 R111, P4, PT, R41.reuse, UR54, RZ ;  /* 0x00000036296f7c10 */ /* 0x040fe4000ff9e0ff */
[----:B------:R-:W-:Y:S02]  /*9120*/  IADD3 R113, P3, PT, R41, UR55, RZ ;  /* 0x0000003729717c10 */ /* 0x000fe4000ff7e0ff */
[----:B------:R-:W-:-:S02]  /*9130*/  LEA.HI.X.SX32 R108, R230, R7, 0x1, P2 ;  /* 0x00000007e66c7211 */ /* 0x000fc400010f0eff */
[C---:B------:R-:W-:Y:S02]  /*9140*/  IADD3 R115, P2, PT, R41.reuse, UR56, RZ ;  /* 0x0000003829737c10 */ /* 0x040fe4000ff5e0ff */
[-C--:B------:R-:W-:Y:S02]  /*9150*/  LEA.HI.X.SX32 R110, R228, R7.reuse, 0x1, P4 ;  /* 0x00000007e46e7211 */ /* 0x080fe400020f0eff */
[-C--:B------:R-:W-:Y:S02]  /*9160*/  LEA.HI.X.SX32 R112, R226, R7.reuse, 0x1, P3 ;  /* 0x00000007e2707211 */ /* 0x080fe400018f0eff */
        /* <DEDUP_REMOVED lines=40> */
[----:B------:R-:W-:Y:S02]  /*93f0*/  SHF.R.S32.HI R5, RZ, 0x1f, R232 ;  /* 0x0000001fff057819 */ /* 0x000fe400000114e8 */
[-C--:B------:R-:W-:Y:S02]  /*9400*/  LEA.HI.X.SX32 R152, R58, R7.reuse, 0x1, P4 ;  /* 0x000000073a987211 */ /* 0x080fe400020f0eff */
[----:B------:R-:W-:Y:S02]  /*9410*/  LEA.HI.X.SX32 R154, R56, R7, 0x1, P3 ;  /* 0x00000007389a7211 */ /* 0x000fe400018f0eff */
[C---:B------:R-:W-:Y:S02]  /*9420*/  IADD3 R159, P4, PT, R41.reuse, UR43, RZ ;  /* 0x0000002b299f7c10 */ /* 0x040fe4000ff9e0ff */
[----:B------:R-:W-:-:S02]  /*9430*/  IADD3 R161, P3, PT, R41, UR44, RZ ;  /* 0x0000002c29a17c10 */ /* 0x000fc4000ff7e0ff */
[-C--:B------:R-:W-:Y:S02]  /*9440*/  LEA.HI.X.SX32 R156, R54, R7.reuse, 0x1, P2 ;  /* 0x00000007369c7211 */ /* 0x080fe400010f0eff */
[----:B------:R-:W-:Y:S02]  /*9450*/  LEA.HI R232, R5, R232, RZ, 0x5 ;  /* 0x000000e805e87211 */ /* 0x000fe400078f28ff */
[----:B------:R-:W-:Y:S02]  /*9460*/  IADD3 R163, P2, PT, R41, UR45, RZ ;  /* 0x0000002d29a37c10 */ /* 0x000fe4000ff5e0ff */
[----:B------:R-:W-:Y:S01]  /*9470*/  LEA.HI.X.SX32 R104, R45, R4, 0x1, P1 ;  /* 0x000000042d687211 */ /* 0x000fe200008f0eff */
[----:B------:R-:W-:Y:S01]  /*9480*/  IMAD.MOV.U32 R4, RZ, RZ, RZ ;  /* 0x000000ffff047224 */ /* 0x000fe200078e00ff */
[-C--:B------:R-:W-:Y:S01]  /*9490*/  LEA.HI.X.SX32 R158, R52, R7.reuse, 0x1, P4 ;  /* 0x00000007349e7211 */ /* 0x080fe200020f0eff */
[----:B------:R-:W-:Y:S01]  /*94a0*/  IMAD.SHL.U32 R45, R173, 0x4, RZ ;  /* 0x00000004ad2d7824 */ /* 0x000fe200078e00ff */
[----:B------:R-:W-:-:S02]  /*94b0*/  LEA.HI.X.SX32 R160, R50, R7, 0x1, P3 ;  /* 0x0000000732a07211 */ /* 0x000fc400018f0eff */
[C---:B------:R-:W-:Y:S01]  /*94c0*/  IADD3 R169, P1, PT, R41.reuse, UR8, RZ ;  /* 0x0000000829a97c10 */ /* 0x040fe2000ff3e0ff */
[----:B------:R-:W-:Y:S01]  /*94d0*/  UIMAD.WIDE.U32 UR8, UR9, 0x18, UR6 ;  /* 0x00000018090878a5 */ /* 0x000fe2000f8e0006 */
[C---:B------:R-:W-:Y:S02]  /*94e0*/  IADD3 R165, P4, PT, R41.reuse, UR46, RZ ;  /* 0x0000002e29a57c10 */ /* 0x040fe4000ff9e0ff */
[----:B------:R-:W-:Y:S01]  /*94f0*/  IADD3 R167, P3, PT, R41, UR47, RZ ;  /* 0x0000002f29a77c10 */ /* 0x000fe2000ff7e0ff */
[----:B------:R-:W-:Y:S01]  /*9500*/  UMOV UR6, URZ ;  /* 0x000000ff00067c82 */ /* 0x000fe20008000000 */
[----:B------:R-:W-:Y:S01]  /*9510*/  SHF.R.S32.HI R232, RZ, 0x5, R232 ;  /* 0x00000005ffe87819 */ /* 0x000fe200000114e8 */
[----:B------:R-:W-:Y:S01]  /*9520*/  UMOV UR7, URZ ;  /* 0x000000ff00077c82 */ /* 0x000fe20008000000 */
[-C--:B------:R-:W-:Y:S01]  /*9530*/  LEA.HI.X.SX32 R162, R48, R7.reuse, 0x1, P2 ;  /* 0x0000000730a27211 */ /* 0x080fe200010f0eff */
[----:B------:R-:W-:Y:S01]  /*9540*/  UIADD3 UR23, UPT, UPT, UR9, UR23, URZ ;  /* 0x0000001709177290 */ /* 0x000fe2000fffe0ff */
[----:B------:R-:W-:Y:S01]  /*9550*/  SHF.L.U64.HI R48, R107, 0x2, R188 ;  /* 0x000000026b307819 */ /* 0x000fe200000102bc */
[C---:B------:R-:W-:Y:S01]  /*9560*/  IMAD.SHL.U32 R107, R40.reuse, 0x4, RZ ;  /* 0x00000004286b7824 */ /* 0x040fe200078e00ff */
[----:B------:R-:W-:Y:S01]  /*9570*/  SHF.L.U64.HI R66, R19, 0x2, R106 ;  /* 0x0000000213427819 */ /* 0x000fe2000001026a */
[----:B------:R-:W-:Y:S01]  /*9580*/  UMOV UR22, UR8 ;  /* 0x0000000800167c82 */ /* 0x000fe20008000000 */
[----:B------:R-:W-:Y:S01]  /*9590*/  SHF.L.U64.HI R106, R40, 0x2, R43 ;  /* 0x00000002286a7819 */ /* 0x000fe2000001022b */
[----:B------:R-:W-:Y:S01]  /*95a0*/  VIADD R43, R232, 0xfffffffa ;  /* 0xfffffffae82b7836 */ /* 0x000fe20000000000 */
[----:B------:R-:W-:-:S02]  /*95b0*/  LEA.HI.X.SX32 R164, R46, R7, 0x1, P4 ;  /* 0x000000072ea47211 */ /* 0x000fc400020f0eff */
[-C--:B------:R-:W-:Y:S02]  /*95c0*/  LEA.HI.X.SX32 R166, R44, R7.reuse, 0x1, P3 ;  /* 0x000000072ca67211 */ /* 0x080fe400018f0eff */
[----:B------:R-:W-:Y:S01]  /*95d0*/  LEA.HI.X.SX32 R168, R42, R7, 0x1, P1 ;  /* 0x000000072aa87211 */ /* 0x000fe200008f0eff */
[----:B------:R-:W-:Y:S01]  /*95e0*/  IMAD.MOV.U32 R42, RZ, RZ, R16 ;  /* 0x000000ffff2a7224 */ /* 0x000fe200078e0010 */
[----:B------:R-:W-:Y:S02]  /*95f0*/  VIMNMX R40, PT, PT, R232, 0x2, !PT ;  /* 0x00000002e8287848 */ /* 0x000fe40007fe0100 */
[C---:B------:R-:W-:Y:S01]  /*9600*/  SHF.L.U64.HI R78, R79.reuse, 0x2, R24 ;  /* 0x000000024f4e7819 */ /* 0x040fe20000010218 */
[----:B------:R-:W-:Y:S01]  /*9610*/  IMAD.SHL.U32 R79, R79, 0x4, RZ ;  /* 0x000000044f4f7824 */ /* 0x000fe200078e00ff */
        /* <DEDUP_REMOVED lines=88> */
[----:B------:R-:W-:Y:S01]  /*9ba0*/  SHF.L.U64.HI R41, R41, 0x2, R7 ;  /* 0x0000000229297819 */ /* 0x000fe20000010207 */
[----:B------:R-:W-:Y:S01]  /*9bb0*/  VIADD R40, R40, 0xffffffff ;  /* 0xffffffff28287836 */ /* 0x000fe20000000000 */
[----:B------:R-:W-:-:S02]  /*9bc0*/  SHF.L.U64.HI R44, R173, 0x2, R192 ;  /* 0x00000002ad2c7819 */ /* 0x000fc400000102c0 */
[----:B------:R-:W-:Y:S02]  /*9bd0*/  SHF.L.U64.HI R46, R171, 0x2, R190 ;  /* 0x00000002ab2e7819 */ /* 0x000fe400000102be */
[----:B------:R-:W-:Y:S02]  /*9be0*/  SHF.L.U64.HI R50, R35, 0x2, R186 ;  /* 0x0000000223327819 */ /* 0x000fe400000102ba */
[----:B------:R-:W-:Y:S02]  /*9bf0*/  SHF.L.U64.HI R52, R33, 0x2, R184 ;  /* 0x0000000221347819 */ /* 0x000fe400000102b8 */
[----:B------:R-:W-:Y:S02]  /*9c00*/  SHF.L.U64.HI R54, R31, 0x2, R182 ;  /* 0x000000021f367819 */ /* 0x000fe400000102b6 */
[----:B------:R-:W-:Y:S02]  /*9c10*/  SHF.L.U64.HI R56, R29, 0x2, R180 ;  /* 0x000000021d387819 */ /* 0x000fe400000102b4 */
        /* <DEDUP_REMOVED lines=8> */
[----:B------:R-:W-:-:S07]  /*9ca0*/  SHF.L.U64.HI R76, R9, 0x2, R26 ;  /* 0x00000002094c7819 */ /* 0x000fce000001021a */
.L_x_11:
[----:B------:R-:W-:Y:S01]  /*9cb0*/  IMAD.U32 R4, R4, -0x80000000, RZ ;  /* 0x8000000004047824 */ /* 0x000fe200078e00ff */
[----:B------:R-:W-:-:S03]  /*9cc0*/  UIADD3 UR6, UPT, UPT, UR6, 0x1, URZ ;  /* 0x0000000106067890 */ /* 0x000fc6000fffe0ff */
[----:B------:R-:W1:Y:S01]  /*9cd0*/  SYNCS.PHASECHK.TRANS64.TRYWAIT P1, [UR14], R4 ;  /* 0x00000004ff0075a7 */ /* 0x000e62000802110e */
[----:B------:R-:W-:-:S04]  /*9ce0*/  UISETP.GT.AND UP1, UPT, UR6, 0x4, UPT ;  /* 0x000000040600788c */ /* 0x000fc8000bf24270 */
[----:B------:R-:W-:-:S04]  /*9cf0*/  USEL UR6, UR6, URZ, !UP1 ;  /* 0x000000ff06067287 */ /* 0x000fc8000c800000 */
[----:B------:R-:W-:Y:S01]  /*9d00*/  ULEA UR4, UR6, UR10, 0xe ;  /* 0x0000000a06047291 */ /* 0x000fe2000f8e70ff */
[----:B-1----:R-:W-:Y:S11]  /*9d10*/  @!P1 BRA `(.L_x_9) ;  /* 0x0000005000fc9947 */ /* 0x002ff60003800000 */
.L_x_17:
[----:B------:R-:W-:-:S04]  /*9d20*/  DEPBAR.LE SB0, 0x8 ;  /* 0x000082000000791a */ /* 0x000fc80000000000 */
[----:B------:R-:W-:Y:S01]  /*9d30*/  LEA R171, R38, UR4, 0x7 ;  /* 0x0000000426ab7c11 */ /* 0x000fe2000f8e38ff */
[----:B------:R-:W-:Y:S01]  /*9d40*/  BAR.SYNC.DEFER_BLOCKING 0x0 ;  /* 0x0000000000007b1d */ /* 0x000fe20000010000 */
[----:B------:R-:W-:Y:S02]  /*9d50*/  UIADD3 UR5, UPT, UPT, UR5, 0x1, URZ ;  /* 0x0000000105057890 */ /* 0x000fe4000fffe0ff */
[----:B------:R-:W-:Y:S02]  /*9d60*/  ULEA UR14, UR18, UR10, 0x3 ;  /* 0x0000000a120e7291 */ /* 0x000fe4000f8e18ff */
[----:B------:R-:W-:Y:S02]  /*9d70*/  UISETP.GT.AND UP1, UPT, UR5, 0x5, UPT ;  /* 0x000000050500788c */ /* 0x000fe4000bf24270 */
[----:B------:R-:W-:Y:S02]  /*9d80*/  UIADD3 UR14, UPT, UPT, UR14, 0x2c000, URZ ;  /* 0x0002c0000e0e7890 */ /* 0x000fe4000fffe0ff */
[----:B------:R-:W-:Y:S01]  /*9d90*/  USEL UR5, UR5, URZ, !UP1 ;  /* 0x000000ff05057287 */ /* 0x000fe2000c800000 */
[----:B------:R-:W-:Y:S01]  /*9da0*/  UMOV UR4, UR7 ;  /* 0x0000000700047c82 */ /* 0x000fe20008000000 */
        /* <DEDUP_REMOVED lines=8> */
[----:B-1----:R1:W-:Y:S01]  /*9e30*/  STTM.x32 tmem[UR11+0x80], R4 ;  /* 0x00008004000079ed */ /* 0x0023e200082c000b */
[----:B------:R-:W2:Y:S02]  /*9e40*/  FENCE.VIEW.ASYNC.T ;  /* 0x00000000000073c6 */ /* 0x000ea40000000200 */
[----:B--2---:R-:W-:Y:S06]  /*9e50*/  BAR.SYNC.DEFER_BLOCKING 0x0 ;  /* 0x0000000000007b1d */ /* 0x004fec0000010000 */
[----:B------:R-:W-:Y:S05]  /*9e60*/  @P5 BRA `(.L_x_10) ;  /* 0x00000000007c5947 */ /* 0x000fea0003800000 */
[----:B------:R-:W-:Y:S02]  /*9e70*/  ULEA UR7, UR5, UR10, 0xe ;  /* 0x0000000a05077291 */ /* 0x000fe4000f8e70ff */
[----:B------:R-:W-:Y:S02]  /*9e80*/  UIADD3 UR32, UPT, UPT, UR15, 0x88, URZ ;  /* 0x000000880f207890 */ /* 0x000fe4000fffe0ff */
[----:B------:R-:W-:Y:S02]  /*9e90*/  USHF.R.U32.HI UR7, URZ, 0x4, UR7 ;  /* 0x00000004ff077899 */ /* 0x000fe40008011607 */
[----:B------:R-:W-:Y:S02]  /*9ea0*/  UIADD3 UR33, UPT, UPT, UR15, 0x90, URZ ;  /* 0x000000900f217890 */ /* 0x000fe4000fffe0ff */
[----:B------:R-:W-:Y:S02]  /*9eb0*/  USGXT.U32 UR12, UR7, 0xe ;  /* 0x0000000e070c789a */ /* 0x000fe40008000000 */
[----:B------:R-:W-:-:S02]  /*9ec0*/  UIADD3 UR38, UPT, UPT, UR15, 0x98, URZ ;  /* 0x000000980f267890 */ /* 0x000fc4000fffe0ff */
[----:B------:R-:W-:Y:S01]  /*9ed0*/  UIADD3 UR24, UP1, UPT, UR12, 0x2, URZ ;  /* 0x000000020c187890 */ /* 0x000fe2000ff3e0ff */
[----:B------:R-:W-:Y:S01]  /*9ee0*/  UMOV UR7, URZ ;  /* 0x000000ff00077c82 */ /* 0x000fe20008000000 */
[----:B------:R-:W-:Y:S02]  /*9ef0*/  UMOV UR30, 0x0 ;  /* 0x00000000001e7882 */ /* 0x000fe40000000000 */
[----:B------:R-:W-:Y:S02]  /*9f00*/  UIADD3.X UR25, UPT, UPT, UR7, 0x40004040, URZ, UP1, !UPT ;  /* 0x4000404007197890 */ /* 0x000fe40008ffe4ff */
[----:B------:R-:W-:Y:S02]  /*9f10*/  UIADD3 UR26, UP1, UPT, UR24, 0x2, URZ ;  /* 0x00000002181a7890 */ /* 0x000fe4000ff3e0ff */
[----:B------:R-:W-:Y:S02]  /*9f20*/  UIADD3 UR28, UP2, UPT, UR24, 0x4, URZ ;  /* 0x00000004181c7890 */ /* 0x000fe4000ff5e0ff */
[----:B------:R-:W-:-:S02]  /*9f30*/  UIADD3.X UR27, UPT, UPT, UR25, URZ, URZ, UP1, !UPT ;  /* 0x000000ff191b7290 */ /* 0x000fc40008ffe4ff */
[----:B------:R-:W-:Y:S01]  /*9f40*/  UIADD3.X UR29, UPT, UPT, UR25, URZ, URZ, UP2, !UPT ;  /* 0x000000ff191d7290 */ /* 0x000fe200097fe4ff */
[----:B------:R-:W-:Y:S01]  /*9f50*/  UMOV UR31, 0x8200910 ;  /* 0x08200910001f7882 */ /* 0x000fe20000000000 */
[----:B------:R-:W-:Y:S01]  /*9f60*/  UMOV UR13, 0x40004040 ;  /* 0x40004040000d7882 */ /* 0x000fe20000000000 */
[----:B------:R-:W-:Y:S01]  /*9f70*/  UMOV UR34, 0x0 ;  /* 0x0000000000227882 */ /* 0x000fe20000000000 */
[----:B------:R-:W-:Y:S01]  /*9f80*/  UMOV UR35, 0x8200910 ;  /* 0x0820091000237882 */ /* 0x000fe20000000000 */
[----:B------:R-:W-:Y:S01]  /*9f90*/  UMOV UR36, 0x0 ;  /* 0x0000000000247882 */ /* 0x000fe20000000000 */
[----:B------:R-:W-:Y:S01]  /*9fa0*/  UMOV UR37, 0x8200910 ;  /* 0x0820091000257882 */ /* 0x000fe20000000000 */
[----:B------:R-:W-:Y:S01]  /*9fb0*/  UMOV UR8, UR14 ;  /* 0x0000000e00087c82 */ /* 0x000fe20008000000 */
[----:B------:R-:W-:Y:S01]  /*9fc0*/  UMOV UR9, URZ ;  /* 0x000000ff00097c82 */ /* 0x000fe20008000000 */
[----:B------:R2:W-:Y:S01]  /*9fd0*/  UTCHMMA tmem[UR52], gdesc[UR12], tmem[UR15], tmem[UR30], idesc[UR31], UPT ;  /* 0x00ff1e0c340079ea */ /* 0x0005e2000b80000f */
        /* <DEDUP_REMOVED lines=8> */
.L_x_10:
[----:B------:R-:W-:Y:S01]  /*a060*/  BAR.SYNC.DEFER_BLOCKING 0x0 ;  /* 0x0000000000007b1d */ /* 0x000fe20000010000 */
[----:B------:R-:W-:Y:S01]  /*a070*/  ISETP.GT.AND P2, PT, R42, RZ, PT ;  /* 0x000000ff2a00720c */ /* 0x000fe20003f44270 */
[----:B------:R-:W-:Y:S01]  /*a080*/  UIADD3 UR19, UPT, UPT, UR19, 0x1, URZ ;  /* 0x0000000113137890 */ /* 0x000fe2000fffe0ff */
[C---:B------:R-:W-:Y:S01]  /*a090*/  ISETP.GE.AND P1, PT, R170.reuse, R43, PT ;  /* 0x0000002baa00720c */ /* 0x040fe20003f26270 */
[----:B------:R-:W-:Y:S01]  /*a0a0*/  VIADD R170, R170, 0x1 ;  /* 0x00000001aaaa7836 */ /* 0x000fe20000000000 */
[----:B-1----:R-:W-:Y:S01]  /*a0b0*/  SEL R4, RZ, 0x4, !P2 ;  /* 0x00000004ff047807 */ /* 0x002fe20005000000 */
[----:B------:R-:W-:Y:S01]  /*a0c0*/  UISETP.GT.AND UP1, UPT, UR19, 0x5, UPT ;  /* 0x000000051300788c */ /* 0x000fe2000bf24270 */
[----:B------:R-:W-:Y:S01]  /*a0d0*/  ISETP.GT.AND P2, PT, R42, 0x1, PT ;  /* 0x000000012a00780c */ /* 0x000fe20003f44270 */
[----:B------:R-:W-:Y:S01]  /*a0e0*/  UIADD3 UR18, UPT, UPT, UR18, 0x1, URZ ;  /* 0x0000000112127890 */ /* 0x000fe2000fffe0ff */
[----:B------:R-:W-:Y:S01]  /*a0f0*/  SEL R4, R4, RZ, !P1 ;  /* 0x000000ff04047207 */ /* 0x000fe20004800000 */
[----:B------:R-:W-:Y:S01]  /*a100*/  USEL UR19, UR19, URZ, !UP1 ;  /* 0x000000ff13137287 */ /* 0x000fe2000c800000 */
[----:B------:R-:W-:Y:S01]  /*a110*/  ISETP.GT.AND P4, PT, R42, 0x2, PT ;  /* 0x000000022a00780c */ /* 0x000fe20003f84270 */
[----:B------:R-:W-:Y:S01]  /*a120*/  UISETP.GT.AND UP1, UPT, UR18, 0x1, UPT ;  /* 0x000000011200788c */ /* 0x000fe2000bf24270 */
[----:B------:R-:W-:Y:S01]  /*a130*/  ISETP.NE.U32.AND P3, PT, R4, RZ, PT ;  /* 0x000000ff0400720c */ /* 0x000fe20003f65070 */
[----:B--2---:R-:W-:Y:S01]  /*a140*/  ULEA UR7, UR19, UR10, 0xe ;  /* 0x0000000a13077291 */ /* 0x004fe2000f8e70ff */
[----:B------:R-:W-:Y:S01]  /*a150*/  SEL R4, RZ, 0x4, !P2 ;  /* 0x00000004ff047807 */ /* 0x000fe20005000000 */
[----:B------:R-:W-:Y:S01]  /*a160*/  USEL UR18, UR18, URZ, !UP1 ;  /* 0x000000ff12127287 */ /* 0x000fe2000c800000 */
[----:B------:R-:W-:-:S02]  /*a170*/  IADD3 R6, P2, PT, R2, UR20, RZ ;  /* 0x0000001402067c10 */ /* 0x000fc4000ff5e0ff */
[----:B------:R-:W-:Y:S01]  /*a180*/  SEL R4, R4, RZ, !P1 ;  /* 0x000000ff04047207 */ /* 0x000fe20004800000 */
[----:B------:R-:W-:Y:S01]  /*a190*/  VIADD R19, R36, UR7 ;  /* 0x0000000724137c36 */ /* 0x000fe20008000000 */
[----:B------:R-:W-:Y:S01]  /*a1a0*/  IADD3.X R7, PT, PT, R41, UR21, RZ, P2, !PT ;  /* 0x0000001529077c10 */ /* 0x000fe200097fe4ff */
[----:B------:R-:W-:Y:S01]  /*a1b0*/  VIADD R21, R39, UR7 ;  /* 0x0000000727157c36 */ /* 0x000fe20008000000 */
[----:B------:R-:W-:Y:S01]  /*a1c0*/  ISETP.NE.U32.AND P2, PT, R4, RZ, PT ;  /* 0x000000ff0400720c */ /* 0x000fe20003f45070 */
[----:B------:R-:W-:Y:S01]  /*a1d0*/  USEL UR7, URZ, 0x1, !UP1 ;  /* 0x00000001ff077887 */ /* 0x000fe2000c800000 */
[----:B------:R-:W-:Y:S01]  /*a1e0*/  SEL R4, RZ, 0x4, !P4 ;  /* 0x00000004ff047807 */ /* 0x000fe20006000000 */
[----:B------:R-:W-:Y:S01]  /*a1f0*/  @!PT LDS RZ, [RZ] ;  /* 0x00000000fffff984 */ /* 0x000fe20000000800 */
[----:B------:R-:W-:Y:S01]  /*a200*/  @!PT LDS RZ, [RZ] ;  /* 0x00000000fffff984 */ /* 0x000fe20000000800 */
[----:B------:R-:W-:Y:S01]  /*a210*/  @!PT LDS RZ, [RZ] ;  /* 0x00000000fffff984 */ /* 0x000fe20000000800 */
[----:B------:R1:W-:Y:S01]  /*a220*/  LDGSTS.E [R171+0x18000], desc[UR16][R6.64], P3 ;  /* 0x1800000006ab7fae */ /* 0x0003e200099a1010 */
[----:B------:R-:W-:Y:S01]  /*a230*/  IADD3 R8, P3, PT, R169, UR20, RZ ;  /* 0x00000014a9087c10 */ /* 0x000fe2000ff7e0ff */
[----:B------:R-:W-:Y:S01]  /*a240*/  ULOP3.LUT UR7, UR4, UR7, URZ, 0x3c, !UPT ;  /* 0x0000000704077292 */ /* 0x000fe2000f8e3cff */
[----:B------:R-:W-:-:S02]  /*a250*/  SEL R4, R4, RZ, !P1 ;  /* 0x000000ff04047207 */ /* 0x000fc40004800000 */
[----:B------:R-:W-:Y:S02]  /*a260*/  ISETP.GT.AND P4, PT, R42, 0x3, PT ;  /* 0x000000032a00780c */ /* 0x000fe40003f84270 */
[----:B------:R-:W-:Y:S02]  /*a270*/  IADD3.X R9, PT, PT, R168, UR21, RZ, P3, !PT ;  /* 0x00000015a8097c10 */ /* 0x000fe40009ffe4ff */
[----:B------:R-:W-:Y:S02]  /*a280*/  ISETP.NE.U32.AND P3, PT, R4, RZ, PT ;  /* 0x000000ff0400720c */ /* 0x000fe40003f65070 */
[----:B------:R-:W-:Y:S01]  /*a290*/  SEL R5, RZ, 0x4, !P4 ;  /* 0x00000004ff057807 */ /* 0x000fe20006000000 */
[----:B------:R2:W-:Y:S01]  /*a2a0*/  LDGSTS.E [R171+0x18004], desc[UR16][R8.64], P2 ;  /* 0x1800400008ab7fae */ /* 0x0005e200091a1010 */
[----:B------:R-:W-:Y:S02]  /*a2b0*/  IADD3 R4, P2, PT, R167, UR20, RZ ;  /* 0x00000014a7047c10 */ /* 0x000fe4000ff5e0ff */
[----:B------:R-:W-:-:S02]  /*a2c0*/  SEL R10, R5, RZ, !P1 ;  /* 0x000000ff050a7207 */ /* 0x000fc40004800000 */
[----:B------:R-:W-:Y:S02]  /*a2d0*/  ISETP.GT.AND P4, PT, R42, 0x4, PT ;  /* 0x000000042a00780c */ /* 0x000fe40003f84270 */
[----:B------:R-:W-:Y:S02]  /*a2e0*/  IADD3.X R5, PT, PT, R166, UR21, RZ, P2, !PT ;  /* 0x00000015a6057c10 */ /* 0x000fe400097fe4ff */
[----:B------:R-:W-:Y:S02]  /*a2f0*/  ISETP.NE.U32.AND P2, PT, R10, RZ, PT ;  /* 0x000000ff0a00720c */ /* 0x000fe40003f45070 */
[----:B-1----:R-:W-:Y:S01]  /*a300*/  SEL R7, RZ, 0x4, !P4 ;  /* 0x00000004ff077807 */ /* 0x002fe20006000000 */
[----:B------:R1:W-:Y:S01]  /*a310*/  LDGSTS.E [R171+0x18008], desc[UR16][R4.64], P3 ;  /* 0x1800800004ab7fae */ /* 0x0003e200099a1010 */
[----:B------:R-:W-:Y:S02]  /*a320*/  IADD3 R6, P3, PT, R165, UR20, RZ ;  /* 0x00000014a5067c10 */ /* 0x000fe4000ff7e0ff */
[----:B------:R-:W-:-:S02]  /*a330*/  SEL R10, R7, RZ, !P1 ;  /* 0x000000ff070a7207 */ /* 0x000fc40004800000 */
[----:B------:R-:W-:Y:S02]  /*a340*/  ISETP.GT.AND P4, PT, R42, 0x5, PT ;  /* 0x000000052a00780c */ /* 0x000fe40003f84270 */
[----:B------:R-:W-:Y:S02]  /*a350*/  IADD3.X R7, PT, PT, R164, UR21, RZ, P3, !PT ;  /* 0x00000015a4077c10 */ /* 0x000fe40009ffe4ff */
[----:B------:R-:W-:Y:S02]  /*a360*/  ISETP.NE.U32.AND P3, PT, R10, RZ, PT ;  /* 0x000000ff0a00720c */ /* 0x000fe40003f65070 */
[----:B--2---:R-:W-:Y:S01]  /*a370*/  SEL R9, RZ, 0x4, !P4 ;  /* 0x00000004ff097807 */ /* 0x004fe20006000000 */
        /* <DEDUP_REMOVED lines=143> */
[----:B------:R-:W-:Y:S02]  /*ac70*/  IADD3.X R7, PT, PT, R122, UR21, RZ, P2, !PT ;  /* 0x000000157a077c10 */ /* 0x000fe400097fe4ff */
[----:B------:R-:W-:Y:S02]  /*ac80*/  ISETP.GT.AND P4, PT, R42, 0x1a, PT ;  /* 0x0000001a2a00780c */ /* 0x000fe40003f84270 */
[----:B------:R-:W-:Y:S01]  /*ac90*/  ISETP.NE.U32.AND P2, PT, R10, RZ, PT ;  /* 0x000000ff0a00720c */ /* 0x000fe20003f45070 */
[----:B------:R3:W-:Y:S01]  /*aca0*/  LDGSTS.E [R171+0x18060], desc[UR16][R6.64], P3 ;  /* 0x1806000006ab7fae */ /* 0x0007e200099a1010 */
[----:B-1----:R-:W-:Y:S02]  /*acb0*/  SEL R9, RZ, 0x4, !P4 ;  /* 0x00000004ff097807 */ /* 0x002fe40006000000 */
[----:B------:R-:W-:Y:S02]  /*acc0*/  IADD3 R8, P3, PT, R121, UR20, RZ ;  /* 0x0000001479087c10 */ /* 0x000fe4000ff7e0ff */
[----:B------:R-:W-:-:S02]  /*acd0*/  ISETP.GT.AND P4, PT, R42, 0x1b, PT ;  /* 0x0000001b2a00780c */ /* 0x000fc40003f84270 */
[----:B------:R-:W-:Y:S02]  /*ace0*/  SEL R10, R9, RZ, !P1 ;  /* 0x000000ff090a7207 */ /* 0x000fe40004800000 */
[----:B------:R-:W-:Y:S02]  /*acf0*/  IADD3.X R9, PT, PT, R120, UR21, RZ, P3, !PT ;  /* 0x0000001578097c10 */ /* 0x000fe40009ffe4ff */
[----:B--2---:R-:W-:Y:S02]  /*ad00*/  SEL R4, RZ, 0x4, !P4 ;  /* 0x00000004ff047807 */ /* 0x004fe40006000000 */
[----:B------:R-:W-:Y:S01]  /*ad10*/  ISETP.NE.U32.AND P3, PT, R10, RZ, PT ;  /* 0x000000ff0a00720c */ /* 0x000fe20003f65070 */
[----:B------:R1:W-:Y:S01]  /*ad20*/  LDGSTS.E [R171+0x18064], desc[UR16][R8.64], P2 ;  /* 0x1806400008ab7fae */ /* 0x0003e200091a1010 */
[----:B------:R-:W-:Y:S02]  /*ad30*/  IADD3 R10, P4, PT, R119, UR20, RZ ;  /* 0x00000014770a7c10 */ /* 0x000fe4000ff9e0ff */
[----:B------:R-:W-:-:S02]  /*ad40*/  SEL R4, R4, RZ, !P1 ;  /* 0x000000ff04047207 */ /* 0x000fc40004800000 */
[----:B------:R-:W-:Y:S02]  /*ad50*/  ISETP.GT.AND P2, PT, R42, 0x1c, PT ;  /* 0x0000001c2a00780c */ /* 0x000fe40003f44270 */
[----:B------:R-:W-:Y:S02]  /*ad60*/  IADD3.X R11, PT, PT, R118, UR21, RZ, P4, !PT ;  /* 0x00000015760b7c10 */ /* 0x000fe4000a7fe4ff */
[----:B------:R-:W-:Y:S02]  /*ad70*/  ISETP.NE.U32.AND P4, PT, R4, RZ, PT ;  /* 0x000000ff0400720c */ /* 0x000fe40003f85070 */
[----:B------:R-:W-:Y:S01]  /*ad80*/  SEL R4, RZ, 0x4, !P2 ;  /* 0x00000004ff047807 */ /* 0x000fe20005000000 */
[----:B------:R2:W-:Y:S01]  /*ad90*/  LDGSTS.E [R171+0x18068], desc[UR16][R10.64], P3 ;  /* 0x180680000aab7fae */ /* 0x0005e200099a1010 */
[----:B---3--:R-:W-:Y:S02]  /*ada0*/  IADD3 R6, P2, PT, R117, UR20, RZ ;  /* 0x0000001475067c10 */ /* 0x008fe4000ff5e0ff */
[----:B------:R-:W-:-:S02]  /*adb0*/  SEL R4, R4, RZ, !P1 ;  /* 0x000000ff04047207 */ /* 0x000fc40004800000 */
[----:B------:R-:W-:Y:S02]  /*adc0*/  IADD3.X R7, PT, PT, R116, UR21, RZ, P2, !PT ;  /* 0x0000001574077c10 */ /* 0x000fe400097fe4ff */
[----:B------:R-:W-:Y:S02]  /*add0*/  ISETP.NE.U32.AND P2, PT, R4, RZ, PT ;  /* 0x000000ff0400720c */ /* 0x000fe40003f45070 */
[----:B------:R-:W-:Y:S01]  /*ade0*/  IADD3 R4, P3, PT, R115, UR20, RZ ;  /* 0x0000001473047c10 */ /* 0x000fe2000ff7e0ff */
[----:B------:R3:W-:Y:S01]  /*adf0*/  LDGSTS.E [R171+0x1806c], desc[UR16][R6.64], P4 ;  /* 0x1806c00006ab7fae */ /* 0x0007e2000a1a1010 */
[----:B------:R-:W-:Y:S02]  /*ae00*/  ISETP.GT.AND P4, PT, R42, 0x1d, PT ;  /* 0x0000001d2a00780c */ /* 0x000fe40003f84270 */
[----:B------:R-:W-:Y:S02]  /*ae10*/  IADD3.X R5, PT, PT, R114, UR21, RZ, P3, !PT ;  /* 0x0000001572057c10 */ /* 0x000fe40009ffe4ff */
[----:B------:R-:W-:-:S02]  /*ae20*/  SEL R12, RZ, 0x4, !P4 ;  /* 0x00000004ff0c7807 */ /* 0x000fc40006000000 */
[----:B-1----:R-:W-:Y:S02]  /*ae30*/  IADD3 R8, P3, PT, R113, UR20, RZ ;  /* 0x0000001471087c10 */ /* 0x002fe4000ff7e0ff */
[----:B------:R-:W-:Y:S01]  /*ae40*/  SEL R12, R12, RZ, !P1 ;  /* 0x000000ff0c0c7207 */ /* 0x000fe20004800000 */
[----:B------:R1:W-:Y:S01]  /*ae50*/  LDGSTS.E [R171+0x18070], desc[UR16][R4.64], P2 ;  /* 0x1807000004ab7fae */ /* 0x0003e200091a1010 */
[----:B------:R-:W-:Y:S02]  /*ae60*/  ISETP.GT.AND P2, PT, R42, 0x1e, PT ;  /* 0x0000001e2a00780c */ /* 0x000fe40003f44270 */
[----:B------:R-:W-:Y:S02]  /*ae70*/  IADD3.X R9, PT, PT, R112, UR21, RZ, P3, !PT ;  /* 0x0000001570097c10 */ /* 0x000fe40009ffe4ff */
[----:B------:R-:W-:Y:S02]  /*ae80*/  SEL R13, RZ, 0x4, !P2 ;  /* 0x00000004ff0d7807 */ /* 0x000fe40005000000 */
[----:B------:R-:W-:-:S02]  /*ae90*/  ISETP.GT.AND P2, PT, R42, 0x1f, PT ;  /* 0x0000001f2a00780c */ /* 0x000fc40003f44270 */
[----:B------:R-:W-:Y:S02]  /*aea0*/  ISETP.NE.U32.AND P4, PT, R12, RZ, PT ;  /* 0x000000ff0c00720c */ /* 0x000fe40003f85070 */
[----:B--2---:R-:W-:Y:S02]  /*aeb0*/  IADD3 R10, P3, PT, R111, UR20, RZ ;  /* 0x000000146f0a7c10 */ /* 0x004fe4000ff7e0ff */
[----:B------:R-:W-:Y:S02]  /*aec0*/  SEL R13, R13, RZ, !P1 ;  /* 0x000000ff0d0d7207 */ /* 0x000fe40004800000 */
[----:B---3--:R-:W-:Y:S02]  /*aed0*/  SEL R6, RZ, 0x4, !P2 ;  /* 0x00000004ff067807 */ /* 0x008fe40005000000 */
[----:B------:R-:W-:Y:S02]  /*aee0*/  IADD3.X R11, PT, PT, R110, UR21, RZ, P3, !PT ;  /* 0x000000156e0b7c10 */ /* 0x000fe40009ffe4ff */
[----:B------:R-:W-:Y:S01]  /*aef0*/  ISETP.GE.AND P2, PT, R3, R42, PT ;  /* 0x0000002a0300720c */ /* 0x000fe20003f46270 */
[----:B------:R-:W-:Y:S01]  /*af00*/  VIADD R42, R42, 0xffffffe0 ;  /* 0xffffffe02a2a7836 */ /* 0x000fe20000000000 */
[----:B------:R-:W-:Y:S01]  /*af10*/  ISETP.NE.U32.AND P3, PT, R13, RZ, PT ;  /* 0x000000ff0d00720c */ /* 0x000fe20003f65070 */
[----:B------:R2:W-:Y:S01]  /*af20*/  LDGSTS.E [R171+0x18074], desc[UR16][R8.64], P4 ;  /* 0x1807400008ab7fae */ /* 0x0005e2000a1a1010 */
[----:B------:R-:W-:-:S02]  /*af30*/  SEL R6, R6, RZ, !P1 ;  /* 0x000000ff06067207 */ /* 0x000fc40004800000 */
[----:B-1----:R-:W-:Y:S02]  /*af40*/  SEL R4, RZ, 0x4, P2 ;  /* 0x00000004ff047807 */ /* 0x002fe40001000000 */
[----:B------:R-:W-:Y:S02]  /*af50*/  ISETP.NE.U32.AND P2, PT, R6, RZ, PT ;  /* 0x000000ff0600720c */ /* 0x000fe40003f45070 */
[----:B------:R-:W-:Y:S01]  /*af60*/  IADD3 R12, P4, PT, R109, UR20, RZ ;  /* 0x000000146d0c7c10 */ /* 0x000fe2000ff9e0ff */
[----:B------:R-:W-:Y:S01]  /*af70*/  UIADD3 UR20, UP3, UPT, UR20, UR48, URZ ;  /* 0x0000003014147290 */ /* 0x000fe2000ff7e0ff */
[----:B------:R-:W-:Y:S02]  /*af80*/  SEL R4, R4, RZ, !P1 ;  /* 0x000000ff04047207 */ /* 0x000fe40004800000 */
[----:B------:R-:W-:Y:S01]  /*af90*/  IADD3.X R13, PT, PT, R108, UR21, RZ, P4, !PT ;  /* 0x000000156c0d7c10 */ /* 0x000fe2000a7fe4ff */
[----:B------:R1:W-:Y:S01]  /*afa0*/  LDGSTS.E [R171+0x18078], desc[UR16][R10.64], P3 ;  /* 0x180780000aab7fae */ /* 0x0003e200099a1010 */
[----:B------:R-:W-:Y:S01]  /*afb0*/  ISETP.NE.U32.AND P1, PT, R4, RZ, PT ;  /* 0x000000ff0400720c */ /* 0x000fe20003f25070 */
[----:B------:R-:W-:Y:S01]  /*afc0*/  UIADD3.X UR21, UPT, UPT, UR21, UR49, URZ, UP3, !UPT ;  /* 0x0000003115157290 */ /* 0x000fe20009ffe4ff */
[----:B------:R-:W-:-:S02]  /*afd0*/  IADD3 R4, P3, PT, R107, UR22, RZ ;  /* 0x000000166b047c10 */ /* 0x000fc4000ff7e0ff */
[----:B------:R-:W-:Y:S01]  /*afe0*/  IADD3 R6, P4, PT, R103, UR22, RZ ;  /* 0x0000001667067c10 */ /* 0x000fe2000ff9e0ff */
[----:B------:R3:W-:Y:S01]  /*aff0*/  LDGSTS.E [R171+0x1807c], desc[UR16][R12.64], P2 ;  /* 0x1807c0000cab7fae */ /* 0x0007e200091a1010 */
[----:B------:R-:W-:Y:S02]  /*b000*/  IADD3.X R5, PT, PT, R106, UR23, RZ, P3, !PT ;  /* 0x000000176a057c10 */ /* 0x000fe40009ffe4ff */
[----:B--2---:R-:W-:Y:S01]  /*b010*/  IADD3 R8, P2, PT, R99, UR22, RZ ;  /* 0x0000001663087c10 */ /* 0x004fe2000ff5e0ff */
[----:B------:R-:W0:Y:S01]  /*b020*/  LDGDEPBAR ;  /* 0x00000000000079af */ /* 0x000e220000000000 */
[----:B------:R-:W-:Y:S02]  /*b030*/  IADD3.X R7, PT, PT, R102, UR23, RZ, P4, !PT ;  /* 0x0000001766077c10 */ /* 0x000fe4000a7fe4ff */
[----:B-1----:R-:W-:Y:S01]  /*b040*/  IADD3 R10, P3, PT, R95, UR22, RZ ;  /* 0x000000165f0a7c10 */ /* 0x002fe2000ff7e0ff */
[----:B------:R1:W-:Y:S01]  /*b050*/  LDGSTS.E [R19], desc[UR16][R4.64], P1 ;  /* 0x0000000004137fae */ /* 0x0003e200089a1010 */
[----:B------:R-:W-:-:S02]  /*b060*/  IADD3.X R9, PT, PT, R98, UR23, RZ, P2, !PT ;  /* 0x0000001762097c10 */ /* 0x000fc400097fe4ff */
[----:B------:R-:W-:Y:S01]  /*b070*/  IADD3 R16, P2, PT, R91, UR22, RZ ;  /* 0x000000165b107c10 */ /* 0x000fe2000ff5e0ff */
[----:B------:R2:W-:Y:S01]  /*b080*/  LDGSTS.E [R19+0x400], desc[UR16][R6.64], P1 ;  /* 0x0040000006137fae */ /* 0x0005e200089a1010 */
[----:B------:R-:W-:Y:S02]  /*b090*/  IADD3.X R11, PT, PT, R94, UR23, RZ, P3, !PT ;  /* 0x000000175e0b7c10 */ /* 0x000fe40009ffe4ff */
[----:B------:R-:W-:Y:S01]  /*b0a0*/  IADD3 R14, P3, PT, R87, UR22, RZ ;  /* 0x00000016570e7c10 */ /* 0x000fe2000ff7e0ff */
[----:B------:R4:W-:Y:S01]  /*b0b0*/  LDGSTS.E [R19+0x800], desc[UR16][R8.64], P1 ;  /* 0x0080000008137fae */ /* 0x0009e200089a1010 */
[----:B------:R-:W-:Y:S02]  /*b0c0*/  IADD3.X R17, PT, PT, R90, UR23, RZ, P2, !PT ;  /* 0x000000175a117c10 */ /* 0x000fe400097fe4ff */
[----:B---3--:R-:W-:Y:S01]  /*b0d0*/  IADD3 R12, P2, PT, R83, UR22, RZ ;  /* 0x00000016530c7c10 */ /* 0x008fe2000ff5e0ff */
[----:B------:R3:W-:Y:S01]  /*b0e0*/  LDGSTS.E [R19+0xc00], desc[UR16][R10.64], P1 ;  /* 0x00c000000a137fae */ /* 0x0007e200089a1010 */
[----:B------:R-:W-:-:S02]  /*b0f0*/  IADD3.X R15, PT, PT, R86, UR23, RZ, P3, !PT ;  /* 0x00000017560f7c10 */ /* 0x000fc40009ffe4ff */
[----:B-1----:R-:W-:Y:S01]  /*b100*/  IADD3 R4, P3, PT, R79, UR22, RZ ;  /* 0x000000164f047c10 */ /* 0x002fe2000ff7e0ff */
[----:B------:R1:W-:Y:S01]  /*b110*/  LDGSTS.E [R19+0x1000], desc[UR16][R16.64], P1 ;  /* 0x0100000010137fae */ /* 0x0003e200089a1010 */
[----:B------:R-:W-:Y:S02]  /*b120*/  IADD3.X R13, PT, PT, R82, UR23, RZ, P2, !PT ;  /* 0x00000017520d7c10 */ /* 0x000fe400097fe4ff */
[----:B--2---:R-:W-:Y:S01]  /*b130*/  IADD3 R6, P2, PT, R75, UR22, RZ ;  /* 0x000000164b067c10 */ /* 0x004fe2000ff5e0ff */
[----:B------:R2:W-:Y:S01]  /*b140*/  LDGSTS.E [R19+0x1400], desc[UR16][R14.64], P1 ;  /* 0x014000000e137fae */ /* 0x0005e200089a1010 */
[----:B------:R-:W-:Y:S02]  /*b150*/  IADD3.X R5, PT, PT, R78, UR23, RZ, P3, !PT ;  /* 0x000000174e057c10 */ /* 0x000fe40009ffe4ff */
[----:B----4-:R-:W-:Y:S01]  /*b160*/  IADD3 R8, P3, PT, R71, UR22, RZ ;  /* 0x0000001647087c10 */ /* 0x010fe2000ff7e0ff */
[----:B------:R4:W-:Y:S01]  /*b170*/  LDGSTS.E [R19+0x1800], desc[UR16][R12.64], P1 ;  /* 0x018000000c137fae */ /* 0x0009e200089a1010 */
[----:B------:R-:W-:-:S02]  /*b180*/  IADD3.X R7, PT, PT, R74, UR23, RZ, P2, !PT ;  /* 0x000000174a077c10 */ /* 0x000fc400097fe4ff */
[----:B---3--:R-:W-:Y:S01]  /*b190*/  IADD3 R10, P2, PT, R67, UR22, RZ ;  /* 0x00000016430a7c10 */ /* 0x008fe2000ff5e0ff */
[----:B------:R3:W-:Y:S01]  /*b1a0*/  LDGSTS.E [R19+0x1c00], desc[UR16][R4.64], P1 ;  /* 0x01c0000004137fae */ /* 0x0007e200089a1010 */
[----:B------:R-:W-:Y:S02]  /*b1b0*/  IADD3.X R9, PT, PT, R70, UR23, RZ, P3, !PT ;  /* 0x0000001746097c10 */ /* 0x000fe40009ffe4ff */
[----:B-1----:R-:W-:Y:S01]  /*b1c0*/  IADD3 R16, P3, PT, R63, UR22, RZ ;  /* 0x000000163f107c10 */ /* 0x002fe2000ff7e0ff */
[----:B------:R1:W-:Y:S01]  /*b1d0*/  LDGSTS.E [R19+0x2000], desc[UR16][R6.64], P1 ;  /* 0x0200000006137fae */ /* 0x0003e200089a1010 */
[----:B------:R-:W-:Y:S02]  /*b1e0*/  IADD3.X R11, PT, PT, R66, UR23, RZ, P2, !PT ;  /* 0x00000017420b7c10 */ /* 0x000fe400097fe4ff */
[----:B--2---:R-:W-:Y:S01]  /*b1f0*/  IADD3 R14, P2, PT, R59, UR22, RZ ;  /* 0x000000163b0e7c10 */ /* 0x004fe2000ff5e0ff */
[----:B------:R2:W-:Y:S01]  /*b200*/  LDGSTS.E [R19+0x2400], desc[UR16][R8.64], P1 ;  /* 0x0240000008137fae */ /* 0x0005e200089a1010 */
[----:B------:R-:W-:-:S02]  /*b210*/  IADD3.X R17, PT, PT, R62, UR23, RZ, P3, !PT ;  /* 0x000000173e117c10 */ /* 0x000fc40009ffe4ff */
[----:B----4-:R-:W-:Y:S01]  /*b220*/  IADD3 R12, P3, PT, R55, UR22, RZ ;  /* 0x00000016370c7c10 */ /* 0x010fe2000ff7e0ff */
[----:B------:R4:W-:Y:S01]  /*b230*/  LDGSTS.E [R19+0x2800], desc[UR16][R10.64], P1 ;  /* 0x028000000a137fae */ /* 0x0009e200089a1010 */
[----:B------:R-:W-:Y:S02]  /*b240*/  IADD3.X R15, PT, PT, R58, UR23, RZ, P2, !PT ;  /* 0x000000173a0f7c10 */ /* 0x000fe400097fe4ff */
[----:B---3--:R-:W-:Y:S01]  /*b250*/  IADD3 R4, P2, PT, R51, UR22, RZ ;  /* 0x0000001633047c10 */ /* 0x008fe2000ff5e0ff */
[----:B------:R3:W-:Y:S01]  /*b260*/  LDGSTS.E [R19+0x2c00], desc[UR16][R16.64], P1 ;  /* 0x02c0000010137fae */ /* 0x0007e200089a1010 */
[----:B------:R-:W-:Y:S02]  /*b270*/  IADD3.X R13, PT, PT, R54, UR23, RZ, P3, !PT ;  /* 0x00000017360d7c10 */ /* 0x000fe40009ffe4ff */
[----:B-1----:R-:W-:Y:S01]  /*b280*/  IADD3 R6, P3, PT, R47, UR22, RZ ;  /* 0x000000162f067c10 */ /* 0x002fe2000ff7e0ff */
[----:B------:R1:W-:Y:S01]  /*b290*/  LDGSTS.E [R19+0x3000], desc[UR16][R14.64], P1 ;  /* 0x030000000e137fae */ /* 0x0003e200089a1010 */
[----:B------:R-:W-:-:S02]  /*b2a0*/  IADD3.X R5, PT, PT, R50, UR23, RZ, P2, !PT ;  /* 0x0000001732057c10 */ /* 0x000fc400097fe4ff */
[----:B--2---:R-:W-:Y:S01]  /*b2b0*/  IADD3 R8, P2, PT, R105, UR22, RZ ;  /* 0x0000001669087c10 */ /* 0x004fe2000ff5e0ff */
[----:B------:R2:W-:Y:S01]  /*b2c0*/  LDGSTS.E [R19+0x3400], desc[UR16][R12.64], P1 ;  /* 0x034000000c137fae */ /* 0x0005e200089a1010 */
[----:B------:R-:W-:Y:S02]  /*b2d0*/  IADD3.X R7, PT, PT, R46, UR23, RZ, P3, !PT ;  /* 0x000000172e077c10 */ /* 0x000fe40009ffe4ff */
[----:B----4-:R-:W-:Y:S01]  /*b2e0*/  IADD3 R10, P3, PT, R101, UR22, RZ ;  /* 0x00000016650a7c10 */ /* 0x010fe2000ff7e0ff */
        /* <DEDUP_REMOVED lines=31> */
[----:B--2---:R-:W-:-:S02]  /*b4e0*/  IADD3 R4, P4, PT, R57, UR22, RZ ;  /* 0x0000001639047c10 */ /* 0x004fc4000ff9e0ff */
[----:B------:R-:W-:Y:S01]  /*b4f0*/  IADD3.X R15, PT, PT, R64, UR23, RZ, P2, !PT ;  /* 0x00000017400f7c10 */ /* 0x000fe200097fe4ff */
[----:B------:R-:W-:Y:S01]  /*b500*/  LDGSTS.E [R21+0x2600], desc[UR16][R16.64], P1 ;  /* 0x0260000010157fae */ /* 0x000fe200089a1010 */
[----:B------:R-:W-:Y:S02]  /*b510*/  IADD3.X R13, PT, PT, R60, UR23, RZ, P3, !PT ;  /* 0x000000173c0d7c10 */ /* 0x000fe40009ffe4ff */
[----:B----4-:R-:W-:Y:S01]  /*b520*/  IADD3 R6, P2, PT, R53, UR22, RZ ;  /* 0x0000001635067c10 */ /* 0x010fe2000ff5e0ff */
[----:B------:R-:W-:Y:S01]  /*b530*/  LDGSTS.E [R21+0x2a00], desc[UR16][R14.64], P1 ;  /* 0x02a000000e157fae */ /* 0x000fe200089a1010 */
[----:B------:R-:W-:Y:S02]  /*b540*/  IADD3.X R5, PT, PT, R56, UR23, RZ, P4, !PT ;  /* 0x0000001738057c10 */ /* 0x000fe4000a7fe4ff */
[----:B---3--:R-:W-:Y:S01]  /*b550*/  IADD3 R8, P3, PT, R49, UR22, RZ ;  /* 0x0000001631087c10 */ /* 0x008fe2000ff7e0ff */
[----:B------:R-:W-:Y:S01]  /*b560*/  LDGSTS.E [R21+0x2e00], desc[UR16][R12.64], P1 ;  /* 0x02e000000c157fae */ /* 0x000fe200089a1010 */
[----:B-1----:R-:W-:Y:S01]  /*b570*/  IADD3 R10, P4, PT, R45, UR22, RZ ;  /* 0x000000162d0a7c10 */ /* 0x002fe2000ff9e0ff */
[----:B------:R-:W-:Y:S01]  /*b580*/  UIADD3 UR22, UP2, UPT, UR22, UR50, URZ ;  /* 0x0000003216167290 */ /* 0x000fe2000ff5e0ff */
[----:B------:R-:W-:Y:S01]  /*b590*/  IADD3.X R7, PT, PT, R52, UR23, RZ, P2, !PT ;  /* 0x0000001734077c10 */ /* 0x000fe200097fe4ff */
[----:B------:R1:W-:Y:S01]  /*b5a0*/  LDGSTS.E [R21+0x3200], desc[UR16][R4.64], P1 ;  /* 0x0320000004157fae */ /* 0x0003e200089a1010 */
[----:B------:R-:W-:-:S02]  /*b5b0*/  IADD3.X R9, PT, PT, R48, UR23, RZ, P3, !PT ;  /* 0x0000001730097c10 */ /* 0x000fc40009ffe4ff */
[----:B------:R-:W-:Y:S01]  /*b5c0*/  IADD3.X R11, PT, PT, R44, UR23, RZ, P4, !PT ;  /* 0x000000172c0b7c10 */ /* 0x000fe2000a7fe4ff */
[----:B------:R2:W-:Y:S01]  /*b5d0*/  LDGSTS.E [R21+0x3600], desc[UR16][R6.64], P1 ;  /* 0x0360000006157fae */ /* 0x0005e200089a1010 */
[----:B------:R-:W-:-:S03]  /*b5e0*/  UIADD3.X UR23, UPT, UPT, UR23, UR51, URZ, UP2, !UPT ;  /* 0x0000003317177290 */ /* 0x000fc600097fe4ff */
[----:B------:R2:W-:Y:S04]  /*b5f0*/  LDGSTS.E [R21+0x3a00], desc[UR16][R8.64], P1 ;  /* 0x03a0000008157fae */ /* 0x0005e800089a1010 */
[----:B------:R2:W-:Y:S01]  /*b600*/  LDGSTS.E [R21+0x3e00], desc[UR16][R10.64], P1 ;  /* 0x03e000000a157fae */ /* 0x0005e200089a1010 */
[----:B------:R-:W-:Y:S01]  /*b610*/  ISETP.NE.U32.AND P1, PT, R40, R170, PT ;  /* 0x000000aa2800720c */ /* 0x000fe20003f25070 */
[----:B-1----:R-:W-:Y:S02]  /*b620*/  IMAD.U32 R4, RZ, RZ, UR4 ;  /* 0x00000004ff047e24 */ /* 0x002fe4000f8e00ff */
[----:B------:R-:W0:Y:S10]  /*b630*/  LDGDEPBAR ;  /* 0x00000000000079af */ /* 0x000e340000000000 */
[----:B--2---:R-:W-:Y:S05]  /*b640*/  @P1 BRA `(.L_x_11) ;  /* 0xffffffe400981947 */ /* 0x004fea000383ffff */
.L_x_8:
[----:B------:R-:W1:Y:S01]  /*b650*/  LDCU UR5, c[0x0][0x3b8] ;  /* 0x00007700ff0577ac */ /* 0x000e620008000800 */
[C---:B------:R-:W-:Y:S02]  /*b660*/  VIADD R3, R0.reuse, 0x3 ;  /* 0x0000000300037836 */ /* 0x040fe40000000000 */
[C---:B------:R-:W-:Y:S01]  /*b670*/  VIADD R10, R0.reuse, 0x1 ;  /* 0x00000001000a7836 */ /* 0x040fe20000000000 */
[----:B------:R-:W2:Y:S01]  /*b680*/  LDCU.128 UR20, c[0x0][0x390] ;  /* 0x00007200ff1477ac */ /* 0x000ea20008000c00 */
[C---:B------:R-:W-:Y:S02]  /*b690*/  VIADD R9, R0.reuse, 0x2 ;  /* 0x0000000200097836 */ /* 0x040fe40000000000 */
[C---:B------:R-:W-:Y:S01]  /*b6a0*/  VIADD R196, R0.reuse, 0x4 ;  /* 0x0000000400c47836 */ /* 0x040fe20000000000 */
[----:B------:R-:W3:Y:S01]  /*b6b0*/  LDCU UR6, c[0x0][0x3b4] ;  /* 0x00007680ff0677ac */ /* 0x000ee20008000800 */
[----:B-1----:R-:W-:-:S04]  /*b6c0*/  IMAD R4, R0, UR5, RZ ;  /* 0x0000000500047c24 */ /* 0x002fc8000f8e02ff */
[----:B------:R-:W-:Y:S01]  /*b6d0*/  VIADD R5, R4, UR5 ;  /* 0x0000000504057c36 */ /* 0x000fe20008000000 */
[----:B--2---:R-:W-:-:S03]  /*b6e0*/  ISETP.GE.AND P1, PT, R37, UR22, PT ;  /* 0x0000001625007c0c */ /* 0x004fc6000bf26270 */
[----:B------:R-:W-:Y:S01]  /*b6f0*/  VIADD R6, R5, UR5 ;  /* 0x0000000505067c36 */ /* 0x000fe20008000000 */
[----:B------:R-:W-:Y:S01]  /*b700*/  ISETP.LT.AND P4, PT, R3, UR23, !P1 ;  /* 0x0000001703007c0c */ /* 0x000fe2000cf81270 */
[----:B---3--:R-:W-:Y:S01]  /*b710*/  IMAD R2, R37, UR6, RZ ;  /* 0x0000000625027c24 */ /* 0x008fe2000f8e02ff */
[----:B------:R-:W-:Y:S01]  /*b720*/  ISETP.LT.AND P2, PT, R10, UR23, !P1 ;  /* 0x000000170a007c0c */ /* 0x000fe2000cf41270 */
[----:B------:R-:W-:Y:S01]  /*b730*/  VIADD R7, R6, UR5 ;  /* 0x0000000506077c36 */ /* 0x000fe20008000000 */
[----:B------:R-:W-:Y:S02]  /*b740*/  ISETP.LT.AND P3, PT, R9, UR23, !P1 ;  /* 0x0000001709007c0c */ /* 0x000fe4000cf61270 */
[----:B------:R-:W-:Y:S01]  /*b750*/  LEA R3, P5, R2, UR20, 0x2 ;  /* 0x0000001402037c11 */ /* 0x000fe2000f8a10ff */
[----:B------:R-:W-:-:S04]  /*b760*/  VIADD R8, R7, UR5 ;  /* 0x0000000507087c36 */ /* 0x000fc80008000000 */
[----:B------:R-:W-:-:S04]  /*b770*/  VIADD R142, R8, UR5 ;  /* 0x00000005088e7c36 */ /* 0x000fc80008000000 */
[----:B------:R-:W-:-:S04]  /*b780*/  VIADD R143, R142, UR5 ;  /* 0x000000058e8f7c36 */ /* 0x000fc80008000000 */
[----:B------:R-:W-:-:S04]  /*b790*/  VIADD R144, R143, UR5 ;  /* 0x000000058f907c36 */ /* 0x000fc80008000000 */
[----:B------:R-:W-:Y:S01]  /*b7a0*/  VIADD R145, R144, UR5 ;  /* 0x0000000590917c36 */ /* 0x000fe20008000000 */
[----:B------:R-:W-:Y:S06]  /*b7b0*/  @!P6 BRA `(.L_x_12) ;  /* 0x000000000010e947 */ /* 0x000fec0003800000 */
[----:B------:R-:W-:-:S06]  /*b7c0*/  USHF.L.U32 UR4, UR4, 0x1f, URZ ;  /* 0x0000001f04047899 */ /* 0x000fcc00080006ff */
[----:B------:R-:W-:-:S04]  /*b7d0*/  IMAD.U32 R9, RZ, RZ, UR4 ;  /* 0x00000004ff097e24 */ /* 0x000fc8000f8e00ff */
[----:B------:R-:W1:Y:S02]  /*b7e0*/  SYNCS.PHASECHK.TRANS64.TRYWAIT P6, [UR14], R9 ;  /* 0x00000009ff0075a7 */ /* 0x000e6400080c110e */
[----:B-1----:R-:W-:Y:S05]  /*b7f0*/  @!P6 BRA `(.L_x_13) ;  /* 0x000000380050e947 */ /* 0x002fea0003800000 */
.L_x_12:
[----:B------:R-:W-:Y:S01]  /*b800*/  VIADD R146, R145, UR5 ;  /* 0x0000000591927c36 */ /* 0x000fe20008000000 */
[----:B------:R-:W-:Y:S01]  /*b810*/  LEA.HI.X.SX32 R2, R2, UR21, 0x2, P5 ;  /* 0x0000001502027c11 */ /* 0x000fe2000a8f16ff */
[----:B------:R-:W-:-:S04]  /*b820*/  DEPBAR.LE SB0, 0x0 ;  /* 0x000080000000791a */ /* 0x000fc80000000000 */
[----:B------:R-:W-:Y:S01]  /*b830*/  VIADD R147, R146, UR5 ;  /* 0x0000000592937c36 */ /* 0x000fe20008000000 */
[CC--:B------:R-:W-:Y:S01]  /*b840*/  LEA R132, P6, R4.reuse, R3.reuse, 0x2 ;  /* 0x0000000304847211 */ /* 0x0c0fe200078c10ff */
[----:B------:R-:W-:Y:S01]  /*b850*/  BAR.SYNC.DEFER_BLOCKING 0x0 ;  /* 0x0000000000007b1d */ /* 0x000fe20000010000 */
[-C--:B------:R-:W-:Y:S01]  /*b860*/  LEA R134, P5, R5, R3.reuse, 0x2 ;  /* 0x0000000305867211 */ /* 0x080fe200078a10ff */
[----:B------:R-:W-:Y:S01]  /*b870*/  VIADD R148, R147, UR5 ;  /* 0x0000000593947c36 */ /* 0x000fe20008000000 */
[-C--:B------:R-:W-:Y:S01]  /*b880*/  LEA.HI.X.SX32 R133, R4, R2.reuse, 0x2, P6 ;  /* 0x0000000204857211 */ /* 0x080fe200030f16ff */
[----:B------:R-:W-:Y:S01]  /*b890*/  VIADD R195, R0, 0x5 ;  /* 0x0000000500c37836 */ /* 0x000fe20000000000 */
[-C--:B------:R-:W-:Y:S01]  /*b8a0*/  LEA R136, P6, R6, R3.reuse, 0x2 ;  /* 0x0000000306887211 */ /* 0x080fe200078c10ff */
[----:B------:R-:W-:Y:S01]  /*b8b0*/  VIADD R149, R148, UR5 ;  /* 0x0000000594957c36 */ /* 0x000fe20008000000 */
[-C--:B------:R-:W-:Y:S01]  /*b8c0*/  LEA.HI.X.SX32 R135, R5, R2.reuse, 0x2, P5 ;  /* 0x0000000205877211 */ /* 0x080fe200028f16ff */
[----:B------:R-:W1:Y:S01]  /*b8d0*/  LDCU UR4, c[0x0][0x39c] ;  /* 0x00007380ff0477ac */ /* 0x000e620008000800 */
[-C--:B------:R-:W-:Y:S01]  /*b8e0*/  LEA R138, P5, R7, R3.reuse, 0x2 ;  /* 0x00000003078a7211 */ /* 0x080fe200078a10ff */
[----:B------:R-:W-:Y:S01]  /*b8f0*/  VIADD R150, R149, UR5 ;  /* 0x0000000595967c36 */ /* 0x000fe20008000000 */
[-C--:B------:R-:W-:Y:S01]  /*b900*/  LEA.HI.X.SX32 R137, R6, R2.reuse, 0x2, P6 ;  /* 0x0000000206897211 */ /* 0x080fe200030f16ff */
[----:B------:R-:W2:Y:S01]  /*b910*/  LDCU UR6, c[0x0][0x39c] ;  /* 0x00007380ff0677ac */ /* 0x000ea20008000800 */
[-C--:B------:R-:W-:Y:S01]  /*b920*/  LEA R140, P6, R8, R3.reuse, 0x2 ;  /* 0x00000003088c7211 */ /* 0x080fe200078c10ff */
[----:B------:R-:W-:Y:S01]  /*b930*/  VIADD R151, R150, UR5 ;  /* 0x0000000596977c36 */ /* 0x000fe20008000000 */
[-C--:B------:R-:W-:Y:S01]  /*b940*/  LEA.HI.X.SX32 R139, R7, R2.reuse, 0x2, P5 ;  /* 0x00000002078b7211 */ /* 0x080fe200028f16ff */
[----:B------:R-:W3:Y:S01]  /*b950*/  LDCU UR7, c[0x0][0x39c] ;  /* 0x00007380ff0777ac */ /* 0x000ee20008000800 */
[-C--:B------:R-:W-:Y:S01]  /*b960*/  LEA R192, P5, R142, R3.reuse, 0x2 ;  /* 0x000000038ec07211 */ /* 0x080fe200078a10ff */
[----:B------:R-:W-:Y:S01]  /*b970*/  VIADD R152, R151, UR5 ;  /* 0x0000000597987c36 */ /* 0x000fe20008000000 */
[----:B------:R-:W-:Y:S01]  /*b980*/  LEA.HI.X.SX32 R141, R8, R2, 0x2, P6 ;  /* 0x00000002088d7211 */ /* 0x000fe200030f16ff */
[----:B------:R-:W4:Y:S01]  /*b990*/  LDCU UR8, c[0x0][0x39c] ;  /* 0x00007380ff0877ac */ /* 0x000f220008000800 */
[----:B------:R-:W-:-:S02]  /*b9a0*/  LEA R190, P6, R143, R3, 0x2 ;  /* 0x000000038fbe7211 */ /* 0x000fc400078c10ff */
[-C--:B------:R-:W-:Y:S01]  /*b9b0*/  LEA.HI.X.SX32 R193, R142, R2.reuse, 0x2, P5 ;  /* 0x000000028ec17211 */ /* 0x080fe200028f16ff */
[----:B------:R-:W-:Y:S01]  /*b9c0*/  VIADD R142, R152, UR5 ;  /* 0x00000005988e7c36 */ /* 0x000fe20008000000 */
[-C--:B------:R-:W-:Y:S01]  /*b9d0*/  LEA R186, P5, R144, R3.reuse, 0x2 ;  /* 0x0000000390ba7211 */ /* 0x080fe200078a10ff */
[----:B------:R-:W5:Y:S01]  /*b9e0*/  @!P0 SYNCS.CCTL.IV [UR10+0x2c000] ;  /* 0x02c00000ff0089b1 */ /* 0x000f62000800000a */
[-C--:B------:R-:W-:Y:S01]  /*b9f0*/  LEA.HI.X.SX32 R191, R143, R2.reuse, 0x2, P6 ;  /* 0x000000028fbf7211 */ /* 0x080fe200030f16ff */
[----:B------:R-:W-:Y:S01]  /*ba00*/  VIADD R143, R142, UR5 ;  /* 0x000000058e8f7c36 */ /* 0x000fe20008000000 */
[----:B-----5:R-:W-:Y:S01]  /*ba10*/  BAR.SYNC.DEFER_BLOCKING 0x0 ;  /* 0x0000000000007b1d */ /* 0x020fe20000010000 */
[-C--:B------:R-:W-:Y:S02]  /*ba20*/  LEA R188, P6, R145, R3.reuse, 0x2 ;  /* 0x0000000391bc7211 */ /* 0x080fe400078c10ff */
[-C--:B------:R-:W-:Y:S01]  /*ba30*/  LEA.HI.X.SX32 R187, R144, R2.reuse, 0x2, P5 ;  /* 0x0000000290bb7211 */ /* 0x080fe200028f16ff */
[----:B------:R-:W-:Y:S01]  /*ba40*/  VIADD R144, R143, UR5 ;  /* 0x000000058f907c36 */ /* 0x000fe20008000000 */
[-C--:B------:R-:W-:Y:S01]  /*ba50*/  LEA R184, P5, R146, R3.reuse, 0x2 ;  /* 0x0000000392b87211 */ /* 0x080fe200078a10ff */
[----:B------:R-:W5:Y:S01]  /*ba60*/  LDCU UR9, c[0x0][0x39c] ;  /* 0x00007380ff0977ac */ /* 0x000f620008000800 */
[-C--:B------:R-:W-:Y:S01]  /*ba70*/  LEA.HI.X.SX32 R189, R145, R2.reuse, 0x2, P6 ;  /* 0x0000000291bd7211 */ /* 0x080fe200030f16ff */
[----:B------:R-:W-:Y:S01]  /*ba80*/  VIADD R145, R144, UR5 ;  /* 0x0000000590917c36 */ /* 0x000fe20008000000 */
[-C--:B------:R-:W-:Y:S01]  /*ba90*/  LEA R182, P6, R147, R3.reuse, 0x2 ;  /* 0x0000000393b67211 */ /* 0x080fe200078c10ff */
[----:B------:R-:W1:Y:S01]  /*baa0*/  LDTM.x128 R4, tmem[UR11] ;  /* 0x0000000b000479ee */ /* 0x000e6200083c0000 */
[----:B------:R-:W-:Y:S01]  /*bab0*/  LEA.HI.X.SX32 R185, R146, R2, 0x2, P5 ;  /* 0x0000000292b97211 */ /* 0x000fe200028f16ff */
[----:B------:R-:W-:Y:S01]  /*bac0*/  VIADD R146, R145, UR5 ;  /* 0x0000000591927c36 */ /* 0x000fe20008000000 */
[----:B------:R-:W-:-:S02]  /*bad0*/  LEA R180, P5, R148, R3, 0x2 ;  /* 0x0000000394b47211 */ /* 0x000fc400078a10ff */
[-C--:B------:R-:W-:Y:S01]  /*bae0*/  LEA.HI.X.SX32 R183, R147, R2.reuse, 0x2, P6 ;  /* 0x0000000293b77211 */ /* 0x080fe200030f16ff */
[----:B------:R-:W-:Y:S01]  /*baf0*/  VIADD R147, R146, UR5 ;  /* 0x0000000592937c36 */ /* 0x000fe20008000000 */
[-C--:B------:R-:W-:Y:S02]  /*bb00*/  LEA R178, P6, R149, R3.reuse, 0x2 ;  /* 0x0000000395b27211 */ /* 0x080fe400078c10ff */
[-C--:B------:R-:W-:Y:S01]  /*bb10*/  LEA.HI.X.SX32 R181, R148, R2.reuse, 0x2, P5 ;  /* 0x0000000294b57211 */ /* 0x080fe200028f16ff */
[----:B------:R-:W-:Y:S01]  /*bb20*/  VIADD R148, R147, UR5 ;  /* 0x0000000593947c36 */ /* 0x000fe20008000000 */
[CC--:B------:R-:W-:Y:S02]  /*bb30*/  LEA R176, P5, R150.reuse, R3.reuse, 0x2 ;  /* 0x0000000396b07211 */ /* 0x0c0fe400078a10ff */
[-C--:B------:R-:W-:Y:S01]  /*bb40*/  LEA.HI.X.SX32 R179, R149, R2.reuse, 0x2, P6 ;  /* 0x0000000295b37211 */ /* 0x080fe200030f16ff */
[----:B------:R-:W1:Y:S01]  /*bb50*/  @!P0 SYNCS.CCTL.IV [UR10+0x2c008] ;  /* 0x02c00800ff0089b1 */ /* 0x000e62000800000a */
[----:B------:R-:W-:Y:S01]  /*bb60*/  LEA R174, P6, R151, R3, 0x2 ;  /* 0x0000000397ae7211 */ /* 0x000fe200078c10ff */
[----:B------:R-:W-:Y:S01]  /*bb70*/  NOP ;  /* 0x0000000000007918 */ /* 0x000fe20000000000 */
[----:B------:R-:W-:-:S02]  /*bb80*/  LEA.HI.X.SX32 R177, R150, R2, 0x2, P5 ;  /* 0x0000000296b17211 */ /* 0x000fc400028f16ff */
[-C--:B------:R-:W-:Y:S02]  /*bb90*/  LEA R172, P5, R152, R3.reuse, 0x2 ;  /* 0x0000000398ac7211 */ /* 0x080fe400078a10ff */
[-C--:B------:R-:W-:Y:S02]  /*bba0*/  LEA.HI.X.SX32 R175, R151, R2.reuse, 0x2, P6 ;  /* 0x0000000297af7211 */ /* 0x080fe400030f16ff */
[-C--:B------:R-:W-:Y:S02]  /*bbb0*/  LEA R170, P6, R142, R3.reuse, 0x2 ;  /* 0x000000038eaa7211 */ /* 0x080fe400078c10ff */
[-C--:B------:R-:W-:Y:S02]  /*bbc0*/  LEA.HI.X.SX32 R173, R152, R2.reuse, 0x2, P5 ;  /* 0x0000000298ad7211 */ /* 0x080fe400028f16ff */
[-C--:B------:R-:W-:Y:S02]  /*bbd0*/  LEA R168, P5, R143, R3.reuse, 0x2 ;  /* 0x000000038fa87211 */ /* 0x080fe400078a10ff */
        /* <DEDUP_REMOVED lines=8> */
[-C--:B------:R-:W-:Y:S02]  /*bc60*/  LEA R162, P6, R146, R3.reuse, 0x2 ;  /* 0x0000000392a27211 */ /* 0x080fe400078c10ff */
[----:B------:R-:W-:Y:S01]  /*bc70*/  LEA.HI.X.SX32 R165, R145, R2, 0x2, P5 ;  /* 0x0000000291a57211 */ /* 0x000fe200028f16ff */
[----:B------:R-:W-:Y:S01]  /*bc80*/  VIADD R145, R144, UR5 ;  /* 0x0000000590917c36 */ /* 0x000fe20008000000 */
[----:B------:R-:W-:-:S02]  /*bc90*/  LEA R160, P5, R147, R3, 0x2 ;  /* 0x0000000393a07211 */ /* 0x000fc400078a10ff */
[-C--:B------:R-:W-:Y:S02]  /*bca0*/  LEA.HI.X.SX32 R163, R146, R2.reuse, 0x2, P6 ;  /* 0x0000000292a37211 */ /* 0x080fe400030f16ff */
[-C--:B------:R-:W-:Y:S02]  /*bcb0*/  LEA R156, P6, R148, R3.reuse, 0x2 ;  /* 0x00000003949c7211 */ /* 0x080fe400078c10ff */
[-C--:B------:R-:W-:Y:S01]  /*bcc0*/  LEA.HI.X.SX32 R161, R147, R2.reuse, 0x2, P5 ;  /* 0x0000000293a17211 */ /* 0x080fe200028f16ff */
[----:B------:R-:W-:Y:S01]  /*bcd0*/  VIADD R147, R145, UR5 ;  /* 0x0000000591937c36 */ /* 0x000fe20008000000 */
[-C--:B------:R-:W-:Y:S02]  /*bce0*/  LEA R158, P5, R142, R3.reuse, 0x2 ;  /* 0x000000038e9e7211 */ /* 0x080fe400078a10ff */
[----:B------:R-:W-:Y:S02]  /*bcf0*/  LEA.HI.X.SX32 R157, R148, R2, 0x2, P6 ;  /* 0x00000002949d7211 */ /* 0x000fe400030f16ff */
        /* <DEDUP_REMOVED lines=12> */
[----:B------:R-:W-:Y:S02]  /*bdc0*/  ISETP.LT.AND P0, PT, R0, UR23, !P1 ;  /* 0x0000001700007c0c */ /* 0x000fe4000cf01270 */
[-C--:B------:R-:W-:Y:S02]  /*bdd0*/  LEA.HI.X.SX32 R147, R147, R2.reuse, 0x2, P5 ;  /* 0x0000000293937211 */ /* 0x080fe400028f16ff */
[----:B------:R-:W-:Y:S02]  /*bde0*/  LEA R144, P5, R143, R3, 0x2 ;  /* 0x000000038f907211 */ /* 0x000fe400078a10ff */
[----:B------:R-:W-:-:S02]  /*bdf0*/  LEA.HI.X.SX32 R149, R142, R2, 0x2, P6 ;  /* 0x000000028e957211 */ /* 0x000fc400030f16ff */
[C---:B------:R-:W-:Y:S02]  /*be00*/  LEA R142, P6, R194.reuse, R3, 0x2 ;  /* 0x00000003c28e7211 */ /* 0x040fe400078c10ff */
[-C--:B------:R-:W-:Y:S02]  /*be10*/  LEA.HI.X.SX32 R145, R143, R2.reuse, 0x2, P5 ;  /* 0x000000028f917211 */ /* 0x080fe400028f16ff */
[----:B------:R-:W-:Y:S01]  /*be20*/  LEA.HI.X.SX32 R143, R194, R2, 0x2, P6 ;  /* 0x00000002c28f7211 */ /* 0x000fe200030f16ff */
[----:B-1----:R1:W-:Y:S01]  /*be30*/  @P0 STG.E desc[UR16][R132.64], R4 ;  /* 0x0000000484000986 */ /* 0x0023e2000c101910 */
[----:B------:R-:W-:Y:S01]  /*be40*/  ISETP.LT.AND P6, PT, R195, UR23, !P1 ;  /* 0x00000017c3007c0c */ /* 0x000fe2000cfc1270 */
[----:B------:R-:W-:Y:S01]  /*be50*/  VIADD R195, R0, 0x6 ;  /* 0x0000000600c37836 */ /* 0x000fe20000000000 */
[----:B------:R-:W-:Y:S01]  /*be60*/  ISETP.LT.AND P5, PT, R196, UR23, !P1 ;  /* 0x00000017c4007c0c */ /* 0x000fe2000cfa1270 */
[----:B------:R-:W-:Y:S01]  /*be70*/  VIADD R196, R0, 0x7 ;  /* 0x0000000700c47836 */ /* 0x000fe20000000000 */
[----:B------:R2:W-:Y:S01]  /*be80*/  @P2 STG.E desc[UR16][R134.64], R5 ;  /* 0x0000000586002986 */ /* 0x0005e2000c101910 */
[----:B------:R-:W-:Y:S01]  /*be90*/  VIADD R194, R194, UR5 ;  /* 0x00000005c2c27c36 */ /* 0x000fe20008000000 */
[----:B------:R-:W-:Y:S01]  /*bea0*/  ISETP.LT.AND P0, PT, R195, UR23, !P1 ;  /* 0x00000017c3007c0c */ /* 0x000fe2000cf01270 */
[----:B------:R-:W-:Y:S01]  /*beb0*/  VIADD R195, R0, 0x8 ;  /* 0x0000000800c37836 */ /* 0x000fe20000000000 */
[----:B------:R-:W-:Y:S01]  /*bec0*/  ISETP.LT.AND P2, PT, R196, UR23, !P1 ;  /* 0x00000017c4007c0c */ /* 0x000fe2000cf41270 */
[----:B------:R-:W-:Y:S01]  /*bed0*/  @P3 STG.E desc[UR16][R136.64], R6 ;  /* 0x0000000688003986 */ /* 0x000fe2000c101910 */
[----:B------:R-:W-:-:S02]  /*bee0*/  VIADD R196, R0, 0x9 ;  /* 0x0000000900c47836 */ /* 0x000fc40000000000 */
[----:B------:R-:W-:Y:S01]  /*bef0*/  ISETP.LT.AND P3, PT, R195, UR23, !P1 ;  /* 0x00000017c3007c0c */ /* 0x000fe2000cf61270 */
[----:B-1----:R-:W-:Y:S01]  /*bf00*/  VIADD R4, R0, 0xc ;  /* 0x0000000c00047836 */ /* 0x002fe20000000000 */
[----:B------:R1:W-:Y:S01]  /*bf10*/  @P4 STG.E desc[UR16][R138.64], R7 ;  /* 0x000000078a004986 */ /* 0x0003e2000c101910 */
[----:B------:R-:W-:Y:S01]  /*bf20*/  ISETP.LT.AND P4, PT, R196, UR23, !P1 ;  /* 0x00000017c4007c0c */ /* 0x000fe2000cf81270 */
[C---:B------:R-:W-:Y:S02]  /*bf30*/  VIADD R195, R0.reuse, 0xa ;  /* 0x0000000a00c37836 */ /* 0x040fe40000000000 */
[----:B------:R-:W-:Y:S01]  /*bf40*/  @P5 STG.E desc[UR16][R140.64], R8 ;  /* 0x000000088c005986 */ /* 0x000fe2000c101910 */
[C---:B--2---:R-:W-:Y:S02]  /*bf50*/  VIADD R5, R0.reuse, 0xb ;  /* 0x0000000b00057836 */ /* 0x044fe40000000000 */
[----:B------:R-:W-:Y:S01]  /*bf60*/  ISETP.LT.AND P5, PT, R195, UR23, !P1 ;  /* 0x00000017c3007c0c */ /* 0x000fe2000cfa1270 */
[----:B------:R2:W-:Y:S02]  /*bf70*/  @P6 STG.E desc[UR16][R192.64], R9 ;  /* 0x00000009c0006986 */ /* 0x0005e4000c101910 */
[----:B------:R-:W-:Y:S01]  /*bf80*/  ISETP.LT.AND P6, PT, R5, UR23, !P1 ;  /* 0x0000001705007c0c */ /* 0x000fe2000cfc1270 */
[----:B------:R-:W-:Y:S01]  /*bf90*/  VIADD R5, R0, 0xd ;  /* 0x0000000d00057836 */ /* 0x000fe20000000000 */
[----:B------:R-:W-:Y:S01]  /*bfa0*/  @P0 STG.E desc[UR16][R190.64], R10 ;  /* 0x0000000abe000986 */ /* 0x000fe2000c101910 */
[----:B------:R-:W-:Y:S01]  /*bfb0*/  ISETP.LT.AND P0, PT, R4, UR23, !P1 ;  /* 0x0000001704007c0c */ /* 0x000fe2000cf01270 */
[----:B------:R-:W-:-:S02]  /*bfc0*/  VIADD R4, R0, 0xe ;  /* 0x0000000e00047836 */ /* 0x000fc40000000000 */
[----:B------:R2:W-:Y:S01]  /*bfd0*/  @P2 STG.E desc[UR16][R186.64], R11 ;  /* 0x0000000bba002986 */ /* 0x0005e2000c101910 */
[----:B------:R-:W-:Y:S01]  /*bfe0*/  ISETP.LT.AND P2, PT, R5, UR23, !P1 ;  /* 0x0000001705007c0c */ /* 0x000fe2000cf41270 */
[----:B------:R-:W-:Y:S02]  /*bff0*/  VIADD R5, R0, 0x1c ;  /* 0x0000001c00057836 */ /* 0x000fe40000000000 */
[----:B------:R3:W-:Y:S01]  /*c000*/  @P3 STG.E desc[UR16][R188.64], R12 ;  /* 0x0000000cbc003986 */ /* 0x0007e2000c101910 */
[----:B------:R-:W-:Y:S01]  /*c010*/  ISETP.LT.AND P3, PT, R4, UR23, !P1 ;  /* 0x0000001704007c0c */ /* 0x000fe2000cf61270 */
[C---:B------:R-:W-:Y:S02]  /*c020*/  VIADD R4, R0.reuse, 0xf ;  /* 0x0000000f00047836 */ /* 0x040fe40000000000 */
[----:B------:R3:W-:Y:S01]  /*c030*/  @P4 STG.E desc[UR16][R184.64], R13 ;  /* 0x0000000db8004986 */ /* 0x0007e2000c101910 */
[----:B-1----:R-:W-:Y:S02]  /*c040*/  VIADD R7, R0, 0x23 ;  /* 0x0000002300077836 */ /* 0x002fe40000000000 */
[----:B------:R-:W-:Y:S01]  /*c050*/  ISETP.LT.AND P4, PT, R4, UR23, !P1 ;  /* 0x0000001704007c0c */ /* 0x000fe2000cf81270 */
[C---:B------:R-:W-:Y:S01]  /*c060*/  VIADD R4, R0.reuse, 0x10 ;  /* 0x0000001000047836 */ /* 0x040fe20000000000 */
[----:B------:R-:W-:Y:S01]  /*c070*/  @P5 STG.E desc[UR16][R182.64], R14 ;  /* 0x0000000eb6005986 */ /* 0x000fe2000c101910 */
[----:B--2---:R-:W-:-:S02]  /*c080*/  VIADD R9, R0, 0x24 ;  /* 0x0000002400097836 */ /* 0x004fc40000000000 */
[----:B------:R-:W-:Y:S01]  /*c090*/  VIADD R8, R194, UR5 ;  /* 0x00000005c2087c36 */ /* 0x000fe20008000000 */
[----:B------:R-:W-:Y:S01]  /*c0a0*/  ISETP.LT.AND P5, PT, R4, UR23, !P1 ;  /* 0x0000001704007c0c */ /* 0x000fe2000cfa1270 */
[C---:B------:R-:W-:Y:S01]  /*c0b0*/  VIADD R4, R0.reuse, 0x11 ;  /* 0x0000001100047836 */ /* 0x040fe20000000000 */
[----:B------:R-:W-:Y:S01]  /*c0c0*/  @P6 STG.E desc[UR16][R180.64], R15 ;  /* 0x0000000fb4006986 */ /* 0x000fe2000c101910 */
[C---:B------:R-:W-:Y:S02]  /*c0d0*/  VIADD R11, R0.reuse, 0x25 ;  /* 0x00000025000b7836 */ /* 0x040fe40000000000 */
[----:B---3--:R-:W-:Y:S01]  /*c0e0*/  VIADD R12, R0, 0x26 ;  /* 0x00000026000c7836 */ /* 0x008fe20000000000 */
[----:B------:R-:W-:Y:S01]  /*c0f0*/  ISETP.LT.AND P6, PT, R4, UR23, !P1 ;  /* 0x0000001704007c0c */ /* 0x000fe2000cfc1270 */
[C---:B------:R-:W-:Y:S01]  /*c100*/  VIADD R4, R0.reuse, 0x12 ;  /* 0x0000001200047836 */ /* 0x040fe20000000000 */
[----:B------:R-:W-:Y:S01]  /*c110*/  @P0 STG.E desc[UR16][R178.64], R16 ;  /* 0x00000010b2000986 */ /* 0x000fe2000c101910 */
[----:B------:R-:W-:-:S03]  /*c120*/  VIADD R13, R0, 0x27 ;  /* 0x00000027000d7836 */ /* 0x000fc60000000000 */
[----:B------:R-:W-:Y:S01]  /*c130*/  ISETP.LT.AND P0, PT, R4, UR4, !P1 ;  /* 0x0000000404007c0c */ /* 0x000fe2000cf01270 */
[----:B------:R-:W-:Y:S01]  /*c140*/  VIADD R4, R0, 0x13 ;  /* 0x0000001300047836 */ /* 0x000fe20000000000 */
[----:B------:R-:W-:Y:S01]  /*c150*/  @P2 STG.E desc[UR16][R176.64], R17 ;  /* 0x00000011b0002986 */ /* 0x000fe2000c101910 */
[----:B------:R-:W1:Y:S03]  /*c160*/  LDCU UR4, c[0x0][0x39c] ;  /* 0x00007380ff0477ac */ /* 0x000e660008000800 */
[----:B------:R-:W-:Y:S01]  /*c170*/  ISETP.LT.AND P2, PT, R4, UR6, !P1 ;  /* 0x0000000604007c0c */ /* 0x000fe2000cf41270 */
[----:B------:R-:W-:Y:S01]  /*c180*/  VIADD R4, R0, 0x14 ;  /* 0x0000001400047836 */ /* 0x000fe20000000000 */
[----:B------:R2:W-:Y:S01]  /*c190*/  @P3 STG.E desc[UR16][R174.64], R18 ;  /* 0x00000012ae003986 */ /* 0x0005e2000c101910 */
[----:B------:R-:W3:Y:S03]  /*c1a0*/  LDCU UR6, c[0x0][0x39c] ;  /* 0x00007380ff0677ac */ /* 0x000ee60008000800 */
[----:B------:R-:W-:Y:S01]  /*c1b0*/  ISETP.LT.AND P3, PT, R4, UR7, !P1 ;  /* 0x0000000704007c0c */ /* 0x000fe2000cf61270 */
[----:B------:R-:W-:Y:S01]  /*c1c0*/  VIADD R4, R0, 0x15 ;  /* 0x0000001500047836 */ /* 0x000fe20000000000 */
[----:B------:R-:W-:Y:S01]  /*c1d0*/  @P4 STG.E desc[UR16][R172.64], R19 ;  /* 0x00000013ac004986 */ /* 0x000fe2000c101910 */
[----:B------:R-:W5:Y:S03]  /*c1e0*/  LDCU UR7, c[0x0][0x39c] ;  /* 0x00007380ff0777ac */ /* 0x000f660008000800 */
[----:B----4-:R-:W-:Y:S01]  /*c1f0*/  ISETP.LT.AND P4, PT, R4, UR8, !P1 ;  /* 0x0000000804007c0c */ /* 0x010fe2000cf81270 */
[C---:B------:R-:W-:Y:S01]  /*c200*/  VIADD R4, R0.reuse, 0x16 ;  /* 0x0000001600047836 */ /* 0x040fe20000000000 */
[----:B------:R-:W-:Y:S01]  /*c210*/  @P5 STG.E desc[UR16][R170.64], R20 ;  /* 0x00000014aa005986 */ /* 0x000fe2000c101910 */
[----:B------:R-:W4:Y:S01]  /*c220*/  LDCU UR8, c[0x0][0x39c] ;  /* 0x00007380ff0877ac */ /* 0x000f220008000800 */
[----:B--2---:R-:W-:-:S02]  /*c230*/  VIADD R18, R0, 0x7e ;  /* 0x0000007e00127836 */ /* 0x004fc40000000000 */
[----:B-1----:R-:W-:Y:S01]  /*c240*/  ISETP.LT.AND P5, PT, R4, UR4, !P1 ;  /* 0x0000000404007c0c */ /* 0x002fe2000cfa1270 */
[----:B------:R-:W-:Y:S01]  /*c250*/  VIADD R4, R0, 0x17 ;  /* 0x0000001700047836 */ /* 0x000fe20000000000 */
[----:B------:R-:W-:Y:S01]  /*c260*/  @P6 STG.E desc[UR16][R168.64], R21 ;  /* 0x00000015a8006986 */ /* 0x000fe2000c101910 */
[----:B------:R-:W1:Y:S03]  /*c270*/  LDCU UR4, c[0x0][0x39c] ;  /* 0x00007380ff0477ac */ /* 0x000e660008000800 */
[----:B---3--:R-:W-:Y:S01]  /*c280*/  ISETP.LT.AND P6, PT, R4, UR6, !P1 ;  /* 0x0000000604007c0c */ /* 0x008fe2000cfc1270 */
[----:B------:R-:W-:Y:S01]  /*c290*/  VIADD R4, R0, 0x18 ;  /* 0x0000001800047836 */ /* 0x000fe20000000000 */
[----:B------:R-:W-:Y:S01]  /*c2a0*/  @P0 STG.E desc[UR16][R166.64], R22 ;  /* 0x00000016a6000986 */ /* 0x000fe2000c101910 */
[----:B------:R-:W2:Y:S03]  /*c2b0*/  LDCU UR6, c[0x0][0x39c] ;  /* 0x00007380ff0677ac */ /* 0x000ea60008000800 */
[----:B-----5:R-:W-:Y:S01]  /*c2c0*/  ISETP.LT.AND P0, PT, R4, UR7, !P1 ;  /* 0x0000000704007c0c */ /* 0x020fe2000cf01270 */
[----:B------:R-:W-:Y:S01]  /*c2d0*/  VIADD R4, R0, 0x19 ;  /* 0x0000001900047836 */ /* 0x000fe20000000000 */
[----:B------:R-:W-:Y:S01]  /*c2e0*/  @P2 STG.E desc[UR16][R164.64], R23 ;  /* 0x00000017a4002986 */ /* 0x000fe2000c101910 */
[----:B------:R-:W3:Y:S03]  /*c2f0*/  LDCU UR7, c[0x0][0x39c] ;  /* 0x00007380ff0777ac */ /* 0x000ee60008000800 */
[----:B----4-:R-:W-:Y:S01]  /*c300*/  ISETP.LT.AND P2, PT, R4, UR8, !P1 ;  /* 0x0000000804007c0c */ /* 0x010fe2000cf41270 */
[----:B------:R-:W-:Y:S01]  /*c310*/  VIADD R4, R0, 0x1a ;  /* 0x0000001a00047836 */ /* 0x000fe20000000000 */
[----:B------:R-:W4:Y:S01]  /*c320*/  LDCU UR8, c[0x0][0x39c] ;  /* 0x00007380ff0877ac */ /* 0x000f220008000800 */
[----:B------:R-:W-:Y:S03]  /*c330*/  @P3 STG.E desc[UR16][R162.64], R24 ;  /* 0x00000018a2003986 */ /* 0x000fe6000c101910 */
[----:B-1----:R-:W-:Y:S01]  /*c340*/  ISETP.LT.AND P3, PT, R4, UR4, !P1 ;  /* 0x0000000404007c0c */ /* 0x002fe2000cf61270 */
[----:B------:R-:W-:Y:S01]  /*c350*/  VIADD R4, R0, 0x1b ;  /* 0x0000001b00047836 */ /* 0x000fe20000000000 */
[----:B------:R-:W1:Y:S01]  /*c360*/  LDCU UR4, c[0x0][0x39c] ;  /* 0x00007380ff0477ac */ /* 0x000e620008000800 */
[----:B------:R-:W-:Y:S03]  /*c370*/  @P4 STG.E desc[UR16][R160.64], R25 ;  /* 0x00000019a0004986 */ /* 0x000fe6000c101910 */
[----:B--2---:R-:W-:Y:S01]  /*c380*/  ISETP.LT.AND P4, PT, R4, UR6, !P1 ;  /* 0x0000000604007c0c */ /* 0x004fe2000cf81270 */
[----:B------:R-:W2:Y:S01]  /*c390*/  LDCU UR6, c[0x0][0x39c] ;  /* 0x00007380ff0677ac */ /* 0x000ea20008000800 */
[C---:B------:R-:W-:Y:S01]  /*c3a0*/  VIADD R4, R0.reuse, 0x1d ;  /* 0x0000001d00047836 */ /* 0x040fe20000000000 */
[----:B------:R-:W-:Y:S01]  /*c3b0*/  @P5 STG.E desc[UR16][R156.64], R26 ;  /* 0x0000001a9c005986 */ /* 0x000fe2000c101910 */
[----:B---3--:R-:W-:Y:S01]  /*c3c0*/  ISETP.LT.AND P5, PT, R5, UR7, !P1 ;  /* 0x0000000705007c0c */ /* 0x008fe2000cfa1270 */
[----:B------:R-:W3:Y:S01]  /*c3d0*/  LDCU UR7, c[0x0][0x39c] ;  /* 0x00007380ff0777ac */ /* 0x000ee20008000800 */
[----:B------:R-:W-:Y:S01]  /*c3e0*/  VIADD R5, R0, 0x1f ;  /* 0x0000001f00057836 */ /* 0x000fe20000000000 */
[----:B------:R-:W-:Y:S01]  /*c3f0*/  @P6 STG.E desc[UR16][R158.64], R27 ;  /* 0x0000001b9e006986 */ /* 0x000fe2000c101910 */
[----:B----4-:R-:W-:Y:S01]  /*c400*/  ISETP.LT.AND P6, PT, R4, UR8, !P1 ;  /* 0x0000000804007c0c */ /* 0x010fe2000cfc1270 */
[----:B------:R-:W4:Y:S01]  /*c410*/  LDCU UR8, c[0x0][0x39c] ;  /* 0x00007380ff0877ac */ /* 0x000f220008000800 */
[----:B------:R-:W-:Y:S01]  /*c420*/  VIADD R4, R0, 0x1e ;  /* 0x0000001e00047836 */ /* 0x000fe20000000000 */
[----:B------:R-:W-:Y:S04]  /*c430*/  @P0 STG.E desc[UR16][R154.64], R28 ;  /* 0x0000001c9a000986 */ /* 0x000fe8000c101910 */
[----:B-1----:R-:W-:Y:S01]  /*c440*/  ISETP.LT.AND P0, PT, R4, UR4, !P1 ;  /* 0x0000000404007c0c */ /* 0x002fe2000cf01270 */
[C---:B------:R-:W-:Y:S01]  /*c450*/  VIADD R4, R0.reuse, 0x20 ;  /* 0x0000002000047836 */ /* 0x040fe20000000000 */
[----:B------:R-:W1:Y:S01]  /*c460*/  LDCU UR4, c[0x0][0x39c] ;  /* 0x00007380ff0477ac */ /* 0x000e620008000800 */
[----:B------:R-:W-:Y:S01]  /*c470*/  @P2 STG.E desc[UR16][R150.64], R29 ;  /* 0x0000001d96002986 */ /* 0x000fe2000c101910 */
[----:B--2---:R-:W-:Y:S01]  /*c480*/  ISETP.LT.AND P2, PT, R5, UR6, !P1 ;  /* 0x0000000605007c0c */ /* 0x004fe2000cf41270 */
[----:B------:R-:W-:Y:S01]  /*c490*/  VIADD R5, R0, 0x21 ;  /* 0x0000002100057836 */ /* 0x000fe20000000000 */
[----:B------:R-:W2:Y:S01]  /*c4a0*/  LDCU UR6, c[0x0][0x39c] ;  /* 0x00007380ff0677ac */ /* 0x000ea20008000800 */
[----:B------:R-:W-:Y:S01]  /*c4b0*/  @P3 STG.E desc[UR16][R152.64], R30 ;  /* 0x0000001e98003986 */ /* 0x000fe2000c101910 */
[----:B------:R-:W-:Y:S01]  /*c4c0*/  ISETP.LT.AND P3, PT, R4, UR9, !P1 ;  /* 0x0000000904007c0c */ /* 0x000fe2000cf61270 */
[----:B------:R-:W-:-:S02]  /*c4d0*/  VIADD R4, R0, 0x22 ;  /* 0x0000002200047836 */ /* 0x000fc40000000000 */
[----:B------:R-:W-:Y:S01]  /*c4e0*/  @P4 STG.E desc[UR16][R146.64], R31 ;  /* 0x0000001f92004986 */ /* 0x000fe2000c101910 */
[----:B---3--:R-:W-:Y:S01]  /*c4f0*/  ISETP.LT.AND P4, PT, R5, UR7, !P1 ;  /* 0x0000000705007c0c */ /* 0x008fe2000cf81270 */
[----:B------:R-:W3:Y:S02]  /*c500*/  LDCU UR7, c[0x0][0x39c] ;  /* 0x00007380ff0777ac */ /* 0x000ee40008000800 */
[----:B------:R-:W-:Y:S01]  /*c510*/  @P5 STG.E desc[UR16][R148.64], R32 ;  /* 0x0000002094005986 */ /* 0x000fe2000c101910 */
[----:B----4-:R-:W-:-:S03]  /*c520*/  ISETP.LT.AND P5, PT, R4, UR8, !P1 ;  /* 0x0000000804007c0c */ /* 0x010fc6000cfa1270 */
[----:B------:R-:W-:Y:S01]  /*c530*/  @P6 STG.E desc[UR16][R144.64], R33 ;  /* 0x0000002190006986 */ /* 0x000fe2000c101910 */
[----:B------:R-:W-:-:S03]  /*c540*/  LEA R4, P6, R194, R3, 0x2 ;  /* 0x00000003c2047211 */ /* 0x000fc600078c10ff */
[----:B------:R-:W-:Y:S01]  /*c550*/  @P0 STG.E desc[UR16][R142.64], R34 ;  /* 0x000000228e000986 */ /* 0x000fe2000c101910 */
[-C--:B------:R-:W-:Y:S02]  /*c560*/  LEA.HI.X.SX32 R5, R194, R2.reuse, 0x2, P6 ;  /* 0x00000002c2057211 */ /* 0x080fe400030f16ff */
[----:B-1----:R-:W-:Y:S01]  /*c570*/  ISETP.LT.AND P0, PT, R7, UR4, !P1 ;  /* 0x0000000407007c0c */ /* 0x002fe2000cf01270 */
[----:B------:R-:W1:Y:S01]  /*c580*/  LDCU UR4, c[0x0][0x39c] ;  /* 0x00007380ff0477ac */ /* 0x000e620008000800 */
[CC--:B------:R-:W-:Y:S01]  /*c590*/  LEA R6, P6, R8.reuse, R3.reuse, 0x2 ;  /* 0x0000000308067211 */ /* 0x0c0fe200078c10ff */
[----:B------:R4:W-:Y:S01]  /*c5a0*/  @P2 STG.E desc[UR16][R4.64], R35 ;  /* 0x0000002304002986 */ /* 0x0009e2000c101910 */
[----:B--2---:R-:W-:Y:S01]  /*c5b0*/  ISETP.LT.AND P2, PT, R9, UR6, !P1 ;  /* 0x0000000609007c0c */ /* 0x004fe2000cf41270 */
[C---:B------:R-:W-:Y:S01]  /*c5c0*/  VIADD R9, R8.reuse, UR5 ;  /* 0x0000000508097c36 */ /* 0x040fe20008000000 */
[-C--:B------:R-:W-:Y:S01]  /*c5d0*/  LEA.HI.X.SX32 R7, R8, R2.reuse, 0x2, P6 ;  /* 0x0000000208077211 */ /* 0x080fe200030f16ff */
[----:B------:R-:W2:Y:S02]  /*c5e0*/  LDCU UR6, c[0x0][0x39c] ;  /* 0x00007380ff0677ac */ /* 0x000ea40008000800 */
[C---:B------:R-:W-:Y:S01]  /*c5f0*/  VIADD R10, R9.reuse, UR5 ;  /* 0x00000005090a7c36 */ /* 0x040fe20008000000 */
[-C--:B------:R-:W-:Y:S01]  /*c600*/  LEA R8, P6, R9, R3.reuse, 0x2 ;  /* 0x0000000309087211 */ /* 0x080fe200078c10ff */
[----:B------:R5:W-:Y:S01]  /*c610*/  @P3 STG.E desc[UR16][R6.64], R36 ;  /* 0x0000002406003986 */ /* 0x000be2000c101910 */
[----:B---3--:R-:W-:Y:S01]  /*c620*/  ISETP.LT.AND P3, PT, R11, UR7, !P1 ;  /* 0x000000070b007c0c */ /* 0x008fe2000cf61270 */
[----:B------:R-:W3:Y:S01]  /*c630*/  LDCU UR7, c[0x0][0x39c] ;  /* 0x00007380ff0777ac */ /* 0x000ee20008000800 */
[----:B------:R-:W-:Y:S01]  /*c640*/  LEA.HI.X.SX32 R9, R9, R2, 0x2, P6 ;  /* 0x0000000209097211 */ /* 0x000fe200030f16ff */
[C---:B------:R-:W-:Y:S01]  /*c650*/  VIADD R11, R10.reuse, UR5 ;  /* 0x000000050a0b7c36 */ /* 0x040fe20008000000 */
[----:B----4-:R-:W-:-:S03]  /*c660*/  LEA R4, P6, R10, R3, 0x2 ;  /* 0x000000030a047211 */ /* 0x010fc600078c10ff */
[----:B------:R4:W-:Y:S01]  /*c670*/  @P4 STG.E desc[UR16][R8.64], R37 ;  /* 0x0000002508004986 */ /* 0x0009e2000c101910 */
[-C--:B------:R-:W-:Y:S02]  /*c680*/  LEA.HI.X.SX32 R5, R10, R2.reuse, 0x2, P6 ;  /* 0x000000020a057211 */ /* 0x080fe400030f16ff */
[----:B-1----:R-:W-:Y:S01]  /*c690*/  ISETP.LT.AND P4, PT, R12, UR4, !P1 ;  /* 0x000000040c007c0c */ /* 0x002fe2000cf81270 */
[C---:B------:R-:W-:Y:S01]  /*c6a0*/  VIADD R12, R11.reuse, UR5 ;  /* 0x000000050b0c7c36 */ /* 0x040fe20008000000 */
[-C--:B-----5:R-:W-:Y:S01]  /*c6b0*/  LEA R6, P6, R11, R3.reuse, 0x2 ;  /* 0x000000030b067211 */ /* 0x0a0fe200078c10ff */
[----:B------:R-:W1:Y:S01]  /*c6c0*/  LDCU UR4, c[0x0][0x39c] ;  /* 0x00007380ff0477ac */ /* 0x000e620008000800 */
[----:B------:R5:W-:Y:S01]  /*c6d0*/  @P5 STG.E desc[UR16][R4.64], R38 ;  /* 0x0000002604005986 */ /* 0x000be2000c101910 */
[----:B--2---:R-:W-:Y:S01]  /*c6e0*/  ISETP.LT.AND P5, PT, R13, UR6, !P1 ;  /* 0x000000060d007c0c */ /* 0x004fe2000cfa1270 */
[----:B------:R-:W-:Y:S01]  /*c6f0*/  VIADD R13, R0, 0x28 ;  /* 0x00000028000d7836 */ /* 0x000fe20000000000 */
[----:B------:R-:W-:Y:S01]  /*c700*/  LEA.HI.X.SX32 R7, R11, R2, 0x2, P6 ;  /* 0x000000020b077211 */ /* 0x000fe200030f16ff */
[----:B------:R-:W2:Y:S01]  /*c710*/  LDCU UR6, c[0x0][0x39c] ;  /* 0x00007380ff0677ac */ /* 0x000ea20008000800 */
[----:B------:R-:W-:Y:S01]  /*c720*/  LEA R10, P6, R12, R3, 0x2 ;  /* 0x000000030c0a7211 */ /* 0x000fe200078c10ff */
[----:B----4-:R-:W-:-:S02]  /*c730*/  VIADD R9, R0, 0x29 ;  /* 0x0000002900097836 */ /* 0x010fc40000000000 */
[----:B------:R4:W-:Y:S01]  /*c740*/  @P0 STG.E desc[UR16][R6.64], R39 ;  /* 0x0000002706000986 */ /* 0x0009e2000c101910 */
[C---:B------:R-:W-:Y:S01]  /*c750*/  LEA.HI.X.SX32 R11, R12.reuse, R2, 0x2, P6 ;  /* 0x000000020c0b7211 */ /* 0x040fe200030f16ff */
[----:B------:R-:W-:Y:S01]  /*c760*/  VIADD R12, R12, UR5 ;  /* 0x000000050c0c7c36 */ /* 0x000fe20008000000 */
[----:B---3--:R-:W-:Y:S01]  /*c770*/  ISETP.LT.AND P0, PT, R13, UR7, !P1 ;  /* 0x000000070d007c0c */ /* 0x008fe2000cf01270 */
[----:B------:R-:W3:Y:S02]  /*c780*/  LDCU UR7, c[0x0][0x39c] ;  /* 0x00007380ff0777ac */ /* 0x000ee40008000800 */
[----:B------:R2:W-:Y:S01]  /*c790*/  @P2 STG.E desc[UR16][R10.64], R40 ;  /* 0x000000280a002986 */ /* 0x0005e2000c101910 */
[C---:B------:R-:W-:Y:S01]  /*c7a0*/  VIADD R13, R12.reuse, UR5 ;  /* 0x000000050c0d7c36 */ /* 0x040fe20008000000 */
[----:B-----5:R-:W-:-:S04]  /*c7b0*/  LEA R4, P2, R12, R3, 0x2 ;  /* 0x000000030c047211 */ /* 0x020fc800078410ff */
[-C--:B------:R-:W-:Y:S01]  /*c7c0*/  LEA.HI.X.SX32 R5, R12, R2.reuse, 0x2, P2 ;  /* 0x000000020c057211 */ /* 0x080fe200010f16ff */
[----:B----4-:R-:W-:Y:S01]  /*c7d0*/  VIADD R6, R0, 0x2a ;  /* 0x0000002a00067836 */ /* 0x010fe20000000000 */
[-C--:B------:R-:W-:Y:S02]  /*c7e0*/  LEA R8, P6, R13, R3.reuse, 0x2 ;  /* 0x000000030d087211 */ /* 0x080fe400078c10ff */
[----:B-1----:R-:W-:Y:S01]  /*c7f0*/  ISETP.LT.AND P2, PT, R9, UR4, !P1 ;  /* 0x0000000409007c0c */ /* 0x002fe2000cf41270 */
[----:B------:R-:W1:Y:S01]  /*c800*/  LDCU UR4, c[0x0][0x39c] ;  /* 0x00007380ff0477ac */ /* 0x000e620008000800 */
[C---:B------:R-:W-:Y:S01]  /*c810*/  LEA.HI.X.SX32 R9, R13.reuse, R2, 0x2, P6 ;  /* 0x000000020d097211 */ /* 0x040fe200030f16ff */
[----:B------:R-:W-:Y:S01]  /*c820*/  VIADD R13, R13, UR5 ;  /* 0x000000050d0d7c36 */ /* 0x000fe20008000000 */
[----:B------:R4:W-:Y:S01]  /*c830*/  @P3 STG.E desc[UR16][R4.64], R41 ;  /* 0x0000002904003986 */ /* 0x0009e2000c101910 */
[----:B--2---:R-:W-:Y:S01]  /*c840*/  ISETP.LT.AND P3, PT, R6, UR6, !P1 ;  /* 0x0000000606007c0c */ /* 0x004fe2000cf61270 */
[----:B------:R-:W-:Y:S01]  /*c850*/  VIADD R11, R0, 0x2b ;  /* 0x0000002b000b7836 */ /* 0x000fe20000000000 */
[----:B------:R-:W2:Y:S01]  /*c860*/  LDCU UR6, c[0x0][0x39c] ;  /* 0x00007380ff0677ac */ /* 0x000ea20008000800 */
[----:B------:R5:W-:Y:S01]  /*c870*/  @P4 STG.E desc[UR16][R8.64], R42 ;  /* 0x0000002a08004986 */ /* 0x000be2000c101910 */
[C---:B------:R-:W-:Y:S01]  /*c880*/  LEA R6, P4, R13.reuse, R3, 0x2 ;  /* 0x000000030d067211 */ /* 0x040fe200078810ff */
[----:B------:R-:W-:-:S03]  /*c890*/  VIADD R10, R13, UR5 ;  /* 0x000000050d0a7c36 */ /* 0x000fc60008000000 */
[-C--:B------:R-:W-:Y:S01]  /*c8a0*/  LEA.HI.X.SX32 R7, R13, R2.reuse, 0x2, P4 ;  /* 0x000000020d077211 */ /* 0x080fe200020f16ff */
[C---:B------:R-:W-:Y:S01]  /*c8b0*/  VIADD R13, R0.reuse, 0x34 ;  /* 0x00000034000d7836 */ /* 0x040fe20000000000 */
[----:B---3--:R-:W-:Y:S01]  /*c8c0*/  ISETP.LT.AND P4, PT, R11, UR7, !P1 ;  /* 0x000000070b007c0c */ /* 0x008fe2000cf81270 */
[----:B----4-:R-:W-:Y:S01]  /*c8d0*/  VIADD R5, R0, 0x2c ;  /* 0x0000002c00057836 */ /* 0x010fe20000000000 */
[----:B------:R-:W3:Y:S01]  /*c8e0*/  LDCU UR7, c[0x0][0x39c] ;  /* 0x00007380ff0777ac */ /* 0x000ee20008000800 */
[CC--:B------:R-:W-:Y:S01]  /*c8f0*/  LEA R4, P6, R10.reuse, R3.reuse, 0x2 ;  /* 0x000000030a047211 */ /* 0x0c0fe200078c10ff */
[----:B------:R4:W-:Y:S01]  /*c900*/  @P5 STG.E desc[UR16][R6.64], R43 ;  /* 0x0000002b06005986 */ /* 0x0009e2000c101910 */
[C---:B-----5:R-:W-:Y:S01]  /*c910*/  VIADD R9, R10.reuse, UR5 ;  /* 0x000000050a097c36 */ /* 0x060fe20008000000 */
[----:B-1----:R-:W-:Y:S01]  /*c920*/  ISETP.LT.AND P5, PT, R5, UR4, !P1 ;  /* 0x0000000405007c0c */ /* 0x002fe2000cfa1270 */
[----:B------:R-:W1:Y:S01]  /*c930*/  LDCU UR4, c[0x0][0x39c] ;  /* 0x00007380ff0477ac */ /* 0x000e620008000800 */
[----:B------:R-:W-:Y:S01]  /*c940*/  LEA.HI.X.SX32 R5, R10, R2, 0x2, P6 ;  /* 0x000000020a057211 */ /* 0x000fe200030f16ff */
[C---:B------:R-:W-:Y:S01]  /*c950*/  VIADD R12, R9.reuse, UR5 ;  /* 0x00000005090c7c36 */ /* 0x040fe20008000000 */
[----:B------:R-:W-:Y:S01]  /*c960*/  LEA R8, P6, R9, R3, 0x2 ;  /* 0x0000000309087211 */ /* 0x000fe200078c10ff */
[----:B------:R-:W-:-:S02]  /*c970*/  VIADD R11, R0, 0x2d ;  /* 0x0000002d000b7836 */ /* 0x000fc40000000000 */
[----:B------:R5:W-:Y:S01]  /*c980*/  @P0 STG.E desc[UR16][R4.64], R44 ;  /* 0x0000002c04000986 */ /* 0x000be2000c101910 */
[-C--:B------:R-:W-:Y:S02]  /*c990*/  LEA.HI.X.SX32 R9, R9, R2.reuse, 0x2, P6 ;  /* 0x0000000209097211 */ /* 0x080fe400030f16ff */
[-C--:B------:R-:W-:Y:S01]  /*c9a0*/  LEA R10, P6, R12, R3.reuse, 0x2 ;  /* 0x000000030c0a7211 */ /* 0x080fe200078c10ff */
[----:B----4-:R-:W-:Y:S01]  /*c9b0*/  VIADD R6, R0, 0x2e ;  /* 0x0000002e00067836 */ /* 0x010fe20000000000 */
[----:B--2---:R-:W-:Y:S01]  /*c9c0*/  ISETP.LT.AND P0, PT, R11, UR6, !P1 ;  /* 0x000000060b007c0c */ /* 0x004fe2000cf01270 */
[----:B------:R-:W2:Y:S01]  /*c9d0*/  LDCU UR6, c[0x0][0x39c] ;  /* 0x00007380ff0677ac */ /* 0x000ea20008000800 */
[CC--:B------:R-:W-:Y:S01]  /*c9e0*/  LEA.HI.X.SX32 R11, R12.reuse, R2.reuse, 0x2, P6 ;  /* 0x000000020c0b7211 */ /* 0x0c0fe200030f16ff */
[----:B------:R-:W-:Y:S01]  /*c9f0*/  VIADD R12, R12, UR5 ;  /* 0x000000050c0c7c36 */ /* 0x000fe20008000000 */
[----:B------:R4:W-:Y:S01]  /*ca00*/  @P2 STG.E desc[UR16][R8.64], R45 ;  /* 0x0000002d08002986 */ /* 0x0009e2000c101910 */
[----:B---3--:R-:W-:Y:S01]  /*ca10*/  ISETP.LT.AND P2, PT, R6, UR7, !P1 ;  /* 0x0000000706007c0c */ /* 0x008fe2000cf41270 */
[----:B------:R-:W-:Y:S01]  /*ca20*/  VIADD R6, R0, 0x2f ;  /* 0x0000002f00067836 */ /* 0x000fe20000000000 */
[----:B------:R-:W3:Y:S01]  /*ca30*/  LDCU UR7, c[0x0][0x39c] ;  /* 0x00007380ff0777ac */ /* 0x000ee20008000800 */
[CC--:B-----5:R-:W-:Y:S01]  /*ca40*/  LEA R4, P6, R12.reuse, R3.reuse, 0x2 ;  /* 0x000000030c047211 */ /* 0x0e0fe200078c10ff */
[----:B------:R-:W-:Y:S01]  /*ca50*/  VIADD R7, R12, UR5 ;  /* 0x000000050c077c36 */ /* 0x000fe20008000000 */
[----:B------:R5:W-:Y:S01]  /*ca60*/  @P3 STG.E desc[UR16][R10.64], R46 ;  /* 0x0000002e0a003986 */ /* 0x000be2000c101910 */
[----:B-1----:R-:W-:Y:S01]  /*ca70*/  ISETP.LT.AND P3, PT, R6, UR4, !P1 ;  /* 0x0000000406007c0c */ /* 0x002fe2000cf61270 */
[----:B------:R-:W1:Y:S01]  /*ca80*/  LDCU UR4, c[0x0][0x39c] ;  /* 0x00007380ff0477ac */ /* 0x000e620008000800 */
[----:B------:R-:W-:Y:S01]  /*ca90*/  LEA.HI.X.SX32 R5, R12, R2, 0x2, P6 ;  /* 0x000000020c057211 */ /* 0x000fe200030f16ff */
[C---:B------:R-:W-:Y:S01]  /*caa0*/  VIADD R12, R7.reuse, UR5 ;  /* 0x00000005070c7c36 */ /* 0x040fe20008000000 */
[----:B------:R-:W-:Y:S01]  /*cab0*/  LEA R6, P6, R7, R3, 0x2 ;  /* 0x0000000307067211 */ /* 0x000fe200078c10ff */
[----:B----4-:R-:W-:-:S02]  /*cac0*/  VIADD R9, R0, 0x30 ;  /* 0x0000003000097836 */ /* 0x010fc40000000000 */
[----:B------:R4:W-:Y:S01]  /*cad0*/  @P4 STG.E desc[UR16][R4.64], R47 ;  /* 0x0000002f04004986 */ /* 0x0009e2000c101910 */
[-C--:B------:R-:W-:Y:S02]  /*cae0*/  LEA.HI.X.SX32 R7, R7, R2.reuse, 0x2, P6 ;  /* 0x0000000207077211 */ /* 0x080fe400030f16ff */
[-C--:B------:R-:W-:Y:S01]  /*caf0*/  LEA R8, P6, R12, R3.reuse, 0x2 ;  /* 0x000000030c087211 */ /* 0x080fe200078c10ff */
[----:B-----5:R-:W-:Y:S01]  /*cb00*/  VIADD R10, R0, 0x31 ;  /* 0x00000031000a7836 */ /* 0x020fe20000000000 */
        /* <DEDUP_REMOVED lines=8> */
[CC--:B----4-:R-:W-:Y:S01]  /*cb90*/  LEA R4, P6, R12.reuse, R3.reuse, 0x2 ;  /* 0x000000030c047211 */ /* 0x0d0fe200078c10ff */
[C---:B------:R-:W-:Y:S01]  /*cba0*/  VIADD R10, R12.reuse, UR5 ;  /* 0x000000050c0a7c36 */ /* 0x040fe20008000000 */
[----:B------:R4:W-:Y:S01]  /*cbb0*/  @P0 STG.E desc[UR16][R8.64], R49 ;  /* 0x0000003108000986 */ /* 0x0009e2000c101910 */
[----:B-1----:R-:W-:Y:S01]  /*cbc0*/  ISETP.LT.AND P0, PT, R11, UR4, !P1 ;  /* 0x000000040b007c0c */ /* 0x002fe2000cf01270 */
[----:B------:R-:W1:Y:S01]  /*cbd0*/  LDCU UR4, c[0x0][0x39c] ;  /* 0x00007380ff0477ac */ /* 0x000e620008000800 */
[----:B------:R-:W-:Y:S01]  /*cbe0*/  LEA.HI.X.SX32 R5, R12, R2, 0x2, P6 ;  /* 0x000000020c057211 */ /* 0x000fe200030f16ff */
[----:B------:R-:W-:Y:S01]  /*cbf0*/  VIADD R12, R0, 0x33 ;  /* 0x00000033000c7836 */ /* 0x000fe20000000000 */
[C---:B-----5:R-:W-:Y:S01]  /*cc00*/  LEA R6, P6, R10.reuse, R3, 0x2 ;  /* 0x000000030a067211 */ /* 0x060fe200078c10ff */
[----:B------:R-:W-:-:S02]  /*cc10*/  VIADD R11, R10, UR5 ;  /* 0x000000050a0b7c36 */ /* 0x000fc40008000000 */
[----:B------:R5:W-:Y:S01]  /*cc20*/  @P2 STG.E desc[UR16][R4.64], R50 ;  /* 0x0000003204002986 */ /* 0x000be2000c101910 */
[----:B--2---:R-:W-:Y:S01]  /*cc30*/  ISETP.LT.AND P2, PT, R12, UR6, !P1 ;  /* 0x000000060c007c0c */ /* 0x004fe2000cf41270 */
[----:B------:R-:W2:Y:S01]  /*cc40*/  LDCU UR6, c[0x0][0x39c] ;  /* 0x00007380ff0677ac */ /* 0x000ea20008000800 */
[----:B------:R-:W-:Y:S01]  /*cc50*/  LEA.HI.X.SX32 R7, R10, R2, 0x2, P6 ;  /* 0x000000020a077211 */ /* 0x000fe200030f16ff */
[C---:B------:R-:W-:Y:S01]  /*cc60*/  VIADD R12, R11.reuse, UR5 ;  /* 0x000000050b0c7c36 */ /* 0x040fe20008000000 */
[----:B----4-:R-:W-:-:S03]  /*cc70*/  LEA R8, P6, R11, R3, 0x2 ;  /* 0x000000030b087211 */ /* 0x010fc600078c10ff */
[----:B------:R4:W-:Y:S01]  /*cc80*/  @P3 STG.E desc[UR16][R6.64], R51 ;  /* 0x0000003306003986 */ /* 0x0009e2000c101910 */
[-C--:B------:R-:W-:Y:S02]  /*cc90*/  LEA.HI.X.SX32 R9, R11, R2.reuse, 0x2, P6 ;  /* 0x000000020b097211 */ /* 0x080fe400030f16ff */
[-C--:B------:R-:W-:Y:S02]  /*cca0*/  LEA R10, P6, R12, R3.reuse, 0x2 ;  /* 0x000000030c0a7211 */ /* 0x080fe400078c10ff */
[----:B---3--:R-:W-:Y:S01]  /*ccb0*/  ISETP.LT.AND P3, PT, R13, UR7, !P1 ;  /* 0x000000070d007c0c */ /* 0x008fe2000cf61270 */
[----:B------:R-:W-:Y:S01]  /*ccc0*/  VIADD R13, R0, 0x35 ;  /* 0x00000035000d7836 */ /* 0x000fe20000000000 */
[C---:B------:R-:W-:Y:S01]  /*ccd0*/  LEA.HI.X.SX32 R11, R12.reuse, R2, 0x2, P6 ;  /* 0x000000020c0b7211 */ /* 0x040fe200030f16ff */
[----:B------:R-:W3:Y:S01]  /*cce0*/  LDCU UR7, c[0x0][0x39c] ;  /* 0x00007380ff0777ac */ /* 0x000ee20008000800 */
[----:B------:R-:W-:Y:S01]  /*ccf0*/  VIADD R12, R12, UR5 ;  /* 0x000000050c0c7c36 */ /* 0x000fe20008000000 */
[----:B------:R2:W-:Y:S01]  /*cd00*/  @P4 STG.E desc[UR16][R8.64], R52 ;  /* 0x0000003408004986 */ /* 0x0005e2000c101910 */
[----:B-1----:R-:W-:Y:S01]  /*cd10*/  ISETP.LT.AND P4, PT, R13, UR4, !P1 ;  /* 0x000000040d007c0c */ /* 0x002fe2000cf81270 */
[----:B------:R-:W1:Y:S01]  /*cd20*/  LDCU UR4, c[0x0][0x39c] ;  /* 0x00007380ff0477ac */ /* 0x000e620008000800 */
[C---:B------:R-:W-:Y:S01]  /*cd30*/  VIADD R13, R12.reuse, UR5 ;  /* 0x000000050c0d7c36 */ /* 0x040fe20008000000 */
[----:B------:R3:W-:Y:S01]  /*cd40*/  @P5 STG.E desc[UR16][R10.64], R53 ;  /* 0x000000350a005986 */ /* 0x0007e2000c101910 */
[----:B-----5:R-:W-:Y:S01]  /*cd50*/  LEA R4, P5, R12, R3, 0x2 ;  /* 0x000000030c047211 */ /* 0x020fe200078a10ff */
[----:B----4-:R-:W-:-:S02]  /*cd60*/  VIADD R7, R0, 0x36 ;  /* 0x0000003600077836 */ /* 0x010fc40000000000 */
[-C--:B------:R-:W-:Y:S02]  /*cd70*/  LEA R6, P6, R13, R3.reuse, 0x2 ;  /* 0x000000030d067211 */ /* 0x080fe400078c10ff */
[-C--:B------:R-:W-:Y:S02]  /*cd80*/  LEA.HI.X.SX32 R5, R12, R2.reuse, 0x2, P5 ;  /* 0x000000020c057211 */ /* 0x080fe400028f16ff */
[----:B--2---:R-:W-:Y:S01]  /*cd90*/  ISETP.LT.AND P5, PT, R7, UR6, !P1 ;  /* 0x0000000607007c0c */ /* 0x004fe2000cfa1270 */
[----:B------:R-:W2:Y:S01]  /*cda0*/  LDCU UR6, c[0x0][0x39c] ;  /* 0x00007380ff0677ac */ /* 0x000ea20008000800 */
[C---:B------:R-:W-:Y:S01]  /*cdb0*/  VIADD R8, R0.reuse, 0x37 ;  /* 0x0000003700087836 */ /* 0x040fe20000000000 */
[CC--:B------:R-:W-:Y:S01]  /*cdc0*/  LEA.HI.X.SX32 R7, R13.reuse, R2.reuse, 0x2, P6 ;  /* 0x000000020d077211 */ /* 0x0c0fe200030f16ff */
[----:B------:R-:W-:Y:S01]  /*cdd0*/  VIADD R13, R13, UR5 ;  /* 0x000000050d0d7c36 */ /* 0x000fe20008000000 */
[----:B------:R4:W-:Y:S01]  /*cde0*/  @P0 STG.E desc[UR16][R4.64], R54 ;  /* 0x0000003604000986 */ /* 0x0009e2000c101910 */
[----:B---3--:R-:W-:Y:S01]  /*cdf0*/  VIADD R11, R0, 0x38 ;  /* 0x00000038000b7836 */ /* 0x008fe20000000000 */
[----:B------:R-:W-:Y:S01]  /*ce00*/  ISETP.LT.AND P0, PT, R8, UR7, !P1 ;  /* 0x0000000708007c0c */ /* 0x000fe2000cf01270 */
[C---:B------:R-:W-:Y:S01]  /*ce10*/  VIADD R10, R13.reuse, UR5 ;  /* 0x000000050d0a7c36 */ /* 0x040fe20008000000 */
[----:B------:R3:W-:Y:S01]  /*ce20*/  @P2 STG.E desc[UR16][R6.64], R55 ;  /* 0x0000003706002986 */ /* 0x0007e2000c101910 */
[CC--:B------:R-:W-:Y:S01]  /*ce30*/  LEA R8, P2, R13.reuse, R3.reuse, 0x2 ;  /* 0x000000030d087211 */ /* 0x0c0fe200078410ff */
[----:B------:R-:W5:Y:S03]  /*ce40*/  LDCU UR7, c[0x0][0x39c] ;  /* 0x00007380ff0777ac */ /* 0x000f660008000800 */
[----:B------:R-:W-:Y:S01]  /*ce50*/  LEA.HI.X.SX32 R9, R13, R2, 0x2, P2 ;  /* 0x000000020d097211 */ /* 0x000fe200010f16ff */
[C---:B------:R-:W-:Y:S01]  /*ce60*/  VIADD R13, R0.reuse, 0x41 ;  /* 0x00000041000d7836 */ /* 0x040fe20000000000 */
[----:B-1----:R-:W-:Y:S01]  /*ce70*/  ISETP.LT.AND P2, PT, R11, UR4, !P1 ;  /* 0x000000040b007c0c */ /* 0x002fe2000cf41270 */
[----:B------:R-:W1:Y:S01]  /*ce80*/  LDCU UR4, c[0x0][0x39c] ;  /* 0x00007380ff0477ac */ /* 0x000e620008000800 */
[----:B----4-:R-:W-:Y:S01]  /*ce90*/  VIADD R5, R0, 0x39 ;  /* 0x0000003900057836 */ /* 0x010fe20000000000 */
[C---:B------:R-:W-:Y:S01]  /*cea0*/  LEA R4, P6, R10.reuse, R3, 0x2 ;  /* 0x000000030a047211 */ /* 0x040fe200078c10ff */
[----:B------:R4:W-:Y:S01]  /*ceb0*/  @P3 STG.E desc[UR16][R8.64], R56 ;  /* 0x0000003808003986 */ /* 0x0009e2000c101910 */
[----:B---3--:R-:W-:-:S02]  /*cec0*/  VIADD R7, R10, UR5 ;  /* 0x000000050a077c36 */ /* 0x008fc40008000000 */
[----:B--2---:R-:W-:Y:S01]  /*ced0*/  ISETP.LT.AND P3, PT, R5, UR6, !P1 ;  /* 0x0000000605007c0c */ /* 0x004fe2000cf61270 */
[----:B------:R-:W2:Y:S01]  /*cee0*/  LDCU UR6, c[0x0][0x39c] ;  /* 0x00007380ff0677ac */ /* 0x000ea20008000800 */
[-C--:B------:R-:W-:Y:S01]  /*cef0*/  LEA.HI.X.SX32 R5, R10, R2.reuse, 0x2, P6 ;  /* 0x000000020a057211 */ /* 0x080fe200030f16ff */
[C---:B------:R-:W-:Y:S01]  /*cf00*/  VIADD R12, R7.reuse, UR5 ;  /* 0x00000005070c7c36 */ /* 0x040fe20008000000 */
[CC--:B------:R-:W-:Y:S01]  /*cf10*/  LEA R6, P6, R7.reuse, R3.reuse, 0x2 ;  /* 0x0000000307067211 */ /* 0x0c0fe200078c10ff */
[C---:B------:R-:W-:Y:S02]  /*cf20*/  VIADD R11, R0.reuse, 0x3a ;  /* 0x0000003a000b7836 */ /* 0x040fe40000000000 */
[----:B------:R3:W-:Y:S01]  /*cf30*/  @P4 STG.E desc[UR16][R4.64], R57 ;  /* 0x0000003904004986 */ /* 0x0007e2000c101910 */
[-C--:B------:R-:W-:Y:S01]  /*cf40*/  LEA.HI.X.SX32 R7, R7, R2.reuse, 0x2, P6 ;  /* 0x0000000207077211 */ /* 0x080fe200030f16ff */
[----:B----4-:R-:W-:Y:S01]  /*cf50*/  VIADD R8, R0, 0x3b ;  /* 0x0000003b00087836 */ /* 0x010fe20000000000 */
[-C--:B------:R-:W-:Y:S01]  /*cf60*/  LEA R10, P6, R12, R3.reuse, 0x2 ;  /* 0x000000030c0a7211 */ /* 0x080fe200078c10ff */
[----:B------:R-:W-:Y:S01]  /*cf70*/  VIADD R9, R0, 0x3c ;  /* 0x0000003c00097836 */ /* 0x000fe20000000000 */
[----:B-----5:R-:W-:Y:S01]  /*cf80*/  ISETP.LT.AND P4, PT, R11, UR7, !P1 ;  /* 0x000000070b007c0c */ /* 0x020fe2000cf81270 */
[----:B------:R4:W-:Y:S01]  /*cf90*/  @P5 STG.E desc[UR16][R6.64], R58 ;  /* 0x0000003a06005986 */ /* 0x0009e2000c101910 */
[----:B-1----:R-:W-:Y:S01]  /*cfa0*/  ISETP.LT.AND P5, PT, R8, UR4, !P1 ;  /* 0x0000000408007c0c */ /* 0x002fe2000cfa1270 */
[----:B------:R-:W1:Y:S01]  /*cfb0*/  LDCU UR4, c[0x0][0x39c] ;  /* 0x00007380ff0477ac */ /* 0x000e620008000800 */
[CC--:B------:R-:W-:Y:S01]  /*cfc0*/  LEA.HI.X.SX32 R11, R12.reuse, R2.reuse, 0x2, P6 ;  /* 0x000000020c0b7211 */ /* 0x0c0fe200030f16ff */
[----:B------:R-:W-:Y:S01]  /*cfd0*/  VIADD R12, R12, UR5 ;  /* 0x000000050c0c7c36 */ /* 0x000fe20008000000 */
[----:B------:R-:W5:Y:S03]  /*cfe0*/  LDCU UR7, c[0x0][0x39c] ;  /* 0x00007380ff0777ac */ /* 0x000f660008000800 */
[C---:B------:R-:W-:Y:S01]  /*cff0*/  VIADD R8, R12.reuse, UR5 ;  /* 0x000000050c087c36 */ /* 0x040fe20008000000 */
[-C--:B---3--:R-:W-:Y:S01]  /*d000*/  LEA R4, P6, R12, R3.reuse, 0x2 ;  /* 0x000000030c047211 */ /* 0x088fe200078c10ff */
[----:B------:R3:W-:Y:S01]  /*d010*/  @P0 STG.E desc[UR16][R10.64], R59 ;  /* 0x0000003b0a000986 */ /* 0x0007e2000c101910 */
[----:B--2---:R-:W-:Y:S01]  /*d020*/  ISETP.LT.AND P0, PT, R9, UR6, !P1 ;  /* 0x0000000609007c0c */ /* 0x004fe2000cf01270 */
[----:B------:R-:W-:Y:S01]  /*d030*/  VIADD R9, R0, 0x3d ;  /* 0x0000003d00097836 */ /* 0x000fe20000000000 */
[-C--:B------:R-:W-:Y:S01]  /*d040*/  LEA.HI.X.SX32 R5, R12, R2.reuse, 0x2, P6 ;  /* 0x000000020c057211 */ /* 0x080fe200030f16ff */
[C---:B------:R-:W-:Y:S01]  /*d050*/  VIADD R12, R8.reuse, UR5 ;  /* 0x00000005080c7c36 */ /* 0x040fe20008000000 */
[C---:B----4-:R-:W-:Y:S01]  /*d060*/  LEA R6, P6, R8.reuse, R3, 0x2 ;  /* 0x0000000308067211 */ /* 0x050fe200078c10ff */
[----:B------:R-:W2:Y:S02]  /*d070*/  LDCU UR6, c[0x0][0x39c] ;  /* 0x00007380ff0677ac */ /* 0x000ea40008000800 */
[----:B------:R4:W-:Y:S01]  /*d080*/  @P2 STG.E desc[UR16][R4.64], R60 ;  /* 0x0000003c04002986 */ /* 0x0009e2000c101910 */
[----:B------:R-:W-:-:S02]  /*d090*/  LEA.HI.X.SX32 R7, R8, R2, 0x2, P6 ;  /* 0x0000000208077211 */ /* 0x000fc400030f16ff */
[-C--:B------:R-:W-:Y:S01]  /*d0a0*/  LEA R8, P6, R12, R3.reuse, 0x2 ;  /* 0x000000030c087211 */ /* 0x080fe200078c10ff */
[----:B---3--:R-:W-:Y:S01]  /*d0b0*/  VIADD R10, R0, 0x3e ;  /* 0x0000003e000a7836 */ /* 0x008fe20000000000 */
[----:B-1----:R-:W-:Y:S01]  /*d0c0*/  ISETP.LT.AND P2, PT, R9, UR4, !P1 ;  /* 0x0000000409007c0c */ /* 0x002fe2000cf41270 */
[----:B------:R-:W1:Y:S01]  /*d0d0*/  LDCU UR4, c[0x0][0x39c] ;  /* 0x00007380ff0477ac */ /* 0x000e620008000800 */
[CC--:B------:R-:W-:Y:S01]  /*d0e0*/  LEA.HI.X.SX32 R9, R12.reuse, R2.reuse, 0x2, P6 ;  /* 0x000000020c097211 */ /* 0x0c0fe200030f16ff */
[----:B------:R-:W-:Y:S01]  /*d0f0*/  VIADD R12, R12, UR5 ;  /* 0x000000050c0c7c36 */ /* 0x000fe20008000000 */
[----:B------:R3:W-:Y:S01]  /*d100*/  @P3 STG.E desc[UR16][R6.64], R61 ;  /* 0x0000003d06003986 */ /* 0x0007e2000c101910 */
[----:B-----5:R-:W-:Y:S01]  /*d110*/  ISETP.LT.AND P3, PT, R10, UR7, !P1 ;  /* 0x000000070a007c0c */ /* 0x020fe2000cf61270 */
[----:B------:R-:W-:Y:S01]  /*d120*/  VIADD R11, R0, 0x3f ;  /* 0x0000003f000b7836 */ /* 0x000fe20000000000 */
[----:B------:R-:W5:Y:S01]  /*d130*/  LDCU UR7, c[0x0][0x39c] ;  /* 0x00007380ff0777ac */ /* 0x000f620008000800 */
[CC--:B----4-:R-:W-:Y:S01]  /*d140*/  LEA R4, P6, R12.reuse, R3.reuse, 0x2 ;  /* 0x000000030c047211 */ /* 0x0d0fe200078c10ff */
[C---:B------:R-:W-:Y:S01]  /*d150*/  VIADD R10, R12.reuse, UR5 ;  /* 0x000000050c0a7c36 */ /* 0x040fe20008000000 */
[----:B------:R4:W-:Y:S01]  /*d160*/  @P4 STG.E desc[UR16][R8.64], R62 ;  /* 0x0000003e08004986 */ /* 0x0009e2000c101910 */
[----:B--2---:R-:W-:Y:S01]  /*d170*/  ISETP.LT.AND P4, PT, R11, UR6, !P1 ;  /* 0x000000060b007c0c */ /* 0x004fe2000cf81270 */
[----:B------:R-:W2:Y:S01]  /*d180*/  LDCU UR6, c[0x0][0x39c] ;  /* 0x00007380ff0677ac */ /* 0x000ea20008000800 */
[----:B------:R-:W-:Y:S01]  /*d190*/  LEA.HI.X.SX32 R5, R12, R2, 0x2, P6 ;  /* 0x000000020c057211 */ /* 0x000fe200030f16ff */
[----:B------:R-:W-:Y:S01]  /*d1a0*/  VIADD R12, R0, 0x40 ;  /* 0x00000040000c7836 */ /* 0x000fe20000000000 */
[C---:B---3--:R-:W-:Y:S01]  /*d1b0*/  LEA R6, P6, R10.reuse, R3, 0x2 ;  /* 0x000000030a067211 */ /* 0x048fe200078c10ff */
[----:B------:R-:W-:-:S02]  /*d1c0*/  VIADD R11, R10, UR5 ;  /* 0x000000050a0b7c36 */ /* 0x000fc40008000000 */
[----:B------:R3:W-:Y:S01]  /*d1d0*/  @P5 STG.E desc[UR16][R4.64], R63 ;  /* 0x0000003f04005986 */ /* 0x0007e2000c101910 */
[----:B-1----:R-:W-:Y:S01]  /*d1e0*/  ISETP.LT.AND P5, PT, R12, UR4, !P1 ;  /* 0x000000040c007c0c */ /* 0x002fe2000cfa1270 */
[----:B------:R-:W1:Y:S01]  /*d1f0*/  LDCU UR4, c[0x0][0x39c] ;  /* 0x00007380ff0477ac */ /* 0x000e620008000800 */
[----:B------:R-:W-:Y:S01]  /*d200*/  LEA.HI.X.SX32 R7, R10, R2, 0x2, P6 ;  /* 0x000000020a077211 */ /* 0x000fe200030f16ff */
[C---:B------:R-:W-:Y:S01]  /*d210*/  VIADD R12, R11.reuse, UR5 ;  /* 0x000000050b0c7c36 */ /* 0x040fe20008000000 */
[----:B----4-:R-:W-:-:S03]  /*d220*/  LEA R8, P6, R11, R3, 0x2 ;  /* 0x000000030b087211 */ /* 0x010fc600078c10ff */
[----:B------:R4:W-:Y:S01]  /*d230*/  @P0 STG.E desc[UR16][R6.64], R64 ;  /* 0x0000004006000986 */ /* 0x0009e2000c101910 */
[-C--:B------:R-:W-:Y:S02]  /*d240*/  LEA.HI.X.SX32 R9, R11, R2.reuse, 0x2, P6 ;  /* 0x000000020b097211 */ /* 0x080fe400030f16ff */
[-C--:B------:R-:W-:Y:S02]  /*d250*/  LEA R10, P6, R12, R3.reuse, 0x2 ;  /* 0x000000030c0a7211 */ /* 0x080fe400078c10ff */
[----:B-----5:R-:W-:Y:S01]  /*d260*/  ISETP.LT.AND P0, PT, R13, UR7, !P1 ;  /* 0x000000070d007c0c */ /* 0x020fe2000cf01270 */
[----:B------:R-:W-:Y:S01]  /*d270*/  VIADD R13, R0, 0x42 ;  /* 0x00000042000d7836 */ /* 0x000fe20000000000 */
[C---:B------:R-:W-:Y:S01]  /*d280*/  LEA.HI.X.SX32 R11, R12.reuse, R2, 0x2, P6 ;  /* 0x000000020c0b7211 */ /* 0x040fe200030f16ff */
[----:B------:R-:W5:Y:S01]  /*d290*/  LDCU UR7, c[0x0][0x39c] ;  /* 0x00007380ff0777ac */ /* 0x000f620008000800 */
[----:B------:R-:W-:Y:S01]  /*d2a0*/  VIADD R12, R12, UR5 ;  /* 0x000000050c0c7c36 */ /* 0x000fe20008000000 */
[----:B------:R1:W-:Y:S01]  /*d2b0*/  @P2 STG.E desc[UR16][R8.64], R65 ;  /* 0x0000004108002986 */ /* 0x0003e2000c101910 */
[----:B--2---:R-:W-:Y:S01]  /*d2c0*/  ISETP.LT.AND P2, PT, R13, UR6, !P1 ;  /* 0x000000060d007c0c */ /* 0x004fe2000cf41270 */
[----:B------:R-:W2:Y:S01]  /*d2d0*/  LDCU UR6, c[0x0][0x39c] ;  /* 0x00007380ff0677ac */ /* 0x000ea20008000800 */
[C---:B------:R-:W-:Y:S01]  /*d2e0*/  VIADD R13, R12.reuse, UR5 ;  /* 0x000000050c0d7c36 */ /* 0x040fe20008000000 */
[----:B------:R5:W-:Y:S01]  /*d2f0*/  @P3 STG.E desc[UR16][R10.64], R66 ;  /* 0x000000420a003986 */ /* 0x000be2000c101910 */
[----:B---3--:R-:W-:Y:S01]  /*d300*/  LEA R4, P3, R12, R3, 0x2 ;  /* 0x000000030c047211 */ /* 0x008fe200078610ff */
[----:B----4-:R-:W-:-:S02]  /*d310*/  VIADD R7, R0, 0x43 ;  /* 0x0000004300077836 */ /* 0x010fc40000000000 */
[-C--:B------:R-:W-:Y:S02]  /*d320*/  LEA R6, P6, R13, R3.reuse, 0x2 ;  /* 0x000000030d067211 */ /* 0x080fe400078c10ff */
[-C--:B------:R-:W-:Y:S02]  /*d330*/  LEA.HI.X.SX32 R5, R12, R2.reuse, 0x2, P3 ;  /* 0x000000020c057211 */ /* 0x080fe400018f16ff */
[----:B-1----:R-:W-:Y:S01]  /*d340*/  ISETP.LT.AND P3, PT, R7, UR4, !P1 ;  /* 0x0000000407007c0c */ /* 0x002fe2000cf61270 */
[----:B------:R-:W1:Y:S01]  /*d350*/  LDCU UR4, c[0x0][0x39c] ;  /* 0x00007380ff0477ac */ /* 0x000e620008000800 */
[C---:B------:R-:W-:Y:S01]  /*d360*/  VIADD R8, R0.reuse, 0x44 ;  /* 0x0000004400087836 */ /* 0x040fe20000000000 */
[CC--:B------:R-:W-:Y:S01]  /*d370*/  LEA.HI.X.SX32 R7, R13.reuse, R2.reuse, 0x2, P6 ;  /* 0x000000020d077211 */ /* 0x0c0fe200030f16ff */
[----:B------:R-:W-:Y:S01]  /*d380*/  VIADD R13, R13, UR5 ;  /* 0x000000050d0d7c36 */ /* 0x000fe20008000000 */
[----:B------:R3:W-:Y:S01]  /*d390*/  @P4 STG.E desc[UR16][R4.64], R67 ;  /* 0x0000004304004986 */ /* 0x0007e2000c101910 */
[----:B-----5:R-:W-:Y:S01]  /*d3a0*/  VIADD R11, R0, 0x45 ;  /* 0x00000045000b7836 */ /* 0x020fe20000000000 */
[----:B------:R-:W-:Y:S01]  /*d3b0*/  ISETP.LT.AND P4, PT, R8, UR7, !P1 ;  /* 0x0000000708007c0c */ /* 0x000fe2000cf81270 */
[C---:B------:R-:W-:Y:S01]  /*d3c0*/  VIADD R10, R13.reuse, UR5 ;  /* 0x000000050d0a7c36 */ /* 0x040fe20008000000 */
[----:B------:R4:W-:Y:S01]  /*d3d0*/  @P5 STG.E desc[UR16][R6.64], R68 ;  /* 0x0000004406005986 */ /* 0x0009e2000c101910 */
[CC--:B------:R-:W-:Y:S01]  /*d3e0*/  LEA R8, P5, R13.reuse, R3.reuse, 0x2 ;  /* 0x000000030d087211 */ /* 0x0c0fe200078a10ff */
[----:B------:R-:W5:Y:S03]  /*d3f0*/  LDCU UR7, c[0x0][0x39c] ;  /* 0x00007380ff0777ac */ /* 0x000f660008000800 */
[----:B------:R-:W-:Y:S01]  /*d400*/  LEA.HI.X.SX32 R9, R13, R2, 0x2, P5 ;  /* 0x000000020d097211 */ /* 0x000fe200028f16ff */
[C---:B------:R-:W-:Y:S01]  /*d410*/  VIADD R13, R0.reuse, 0x4e ;  /* 0x0000004e000d7836 */ /* 0x040fe20000000000 */
[----:B--2---:R-:W-:Y:S01]  /*d420*/  ISETP.LT.AND P5, PT, R11, UR6, !P1 ;  /* 0x000000060b007c0c */ /* 0x004fe2000cfa1270 */
[----:B------:R-:W2:Y:S01]  /*d430*/  LDCU UR6, c[0x0][0x39c] ;  /* 0x00007380ff0677ac */ /* 0x000ea20008000800 */
[----:B---3--:R-:W-:Y:S01]  /*d440*/  VIADD R5, R0, 0x46 ;  /* 0x0000004600057836 */ /* 0x008fe20000000000 */
[C---:B------:R-:W-:Y:S01]  /*d450*/  LEA R4, P6, R10.reuse, R3, 0x2 ;  /* 0x000000030a047211 */ /* 0x040fe200078c10ff */
[----:B------:R3:W-:Y:S01]  /*d460*/  @P0 STG.E desc[UR16][R8.64], R69 ;  /* 0x0000004508000986 */ /* 0x0007e2000c101910 */
[----:B----4-:R-:W-:-:S02]  /*d470*/  VIADD R7, R10, UR5 ;  /* 0x000000050a077c36 */ /* 0x010fc40008000000 */
[----:B-1----:R-:W-:Y:S01]  /*d480*/  ISETP.LT.AND P0, PT, R5, UR4, !P1 ;  /* 0x0000000405007c0c */ /* 0x002fe2000cf01270 */
[----:B------:R-:W1:Y:S01]  /*d490*/  LDCU UR4, c[0x0][0x39c] ;  /* 0x00007380ff0477ac */ /* 0x000e620008000800 */
[-C--:B------:R-:W-:Y:S01]  /*d4a0*/  LEA.HI.X.SX32 R5, R10, R2.reuse, 0x2, P6 ;  /* 0x000000020a057211 */ /* 0x080fe200030f16ff */
[C---:B------:R-:W-:Y:S01]  /*d4b0*/  VIADD R12, R7.reuse, UR5 ;  /* 0x00000005070c7c36 */ /* 0x040fe20008000000 */
[CC--:B------:R-:W-:Y:S01]  /*d4c0*/  LEA R6, P6, R7.reuse, R3.reuse, 0x2 ;  /* 0x0000000307067211 */ /* 0x0c0fe200078c10ff */
[C---:B------:R-:W-:Y:S02]  /*d4d0*/  VIADD R11, R0.reuse, 0x47 ;  /* 0x00000047000b7836 */ /* 0x040fe40000000000 */
[----:B------:R4:W-:Y:S01]  /*d4e0*/  @P2 STG.E desc[UR16][R4.64], R70 ;  /* 0x0000004604002986 */ /* 0x0009e2000c101910 */
[-C--:B------:R-:W-:Y:S01]  /*d4f0*/  LEA.HI.X.SX32 R7, R7, R2.reuse, 0x2, P6 ;  /* 0x0000000207077211 */ /* 0x080fe200030f16ff */
[----:B---3--:R-:W-:Y:S01]  /*d500*/  VIADD R8, R0, 0x48 ;  /* 0x0000004800087836 */ /* 0x008fe20000000000 */
[-C--:B------:R-:W-:Y:S01]  /*d510*/  LEA R10, P6, R12, R3.reuse, 0x2 ;  /* 0x000000030c0a7211 */ /* 0x080fe200078c10ff */
[----:B------:R-:W-:Y:S01]  /*d520*/  VIADD R9, R0, 0x49 ;  /* 0x0000004900097836 */ /* 0x000fe20000000000 */
[----:B-----5:R-:W-:Y:S01]  /*d530*/  ISETP.LT.AND P2, PT, R11, UR7, !P1 ;  /* 0x000000070b007c0c */ /* 0x020fe2000cf41270 */
[----:B------:R3:W-:Y:S01]  /*d540*/  @P3 STG.E desc[UR16][R6.64], R71 ;  /* 0x0000004706003986 */ /* 0x0007e2000c101910 */
[----:B--2---:R-:W-:Y:S01]  /*d550*/  ISETP.LT.AND P3, PT, R8, UR6, !P1 ;  /* 0x0000000608007c0c */ /* 0x004fe2000cf61270 */
[----:B------:R-:W2:Y:S01]  /*d560*/  LDCU UR6, c[0x0][0x39c] ;  /* 0x00007380ff0677ac */ /* 0x000ea20008000800 */
[CC--:B------:R-:W-:Y:S01]  /*d570*/  LEA.HI.X.SX32 R11, R12.reuse, R2.reuse, 0x2, P6 ;  /* 0x000000020c0b7211 */ /* 0x0c0fe200030f16ff */
[----:B------:R-:W-:Y:S01]  /*d580*/  VIADD R12, R12, UR5 ;  /* 0x000000050c0c7c36 */ /* 0x000fe20008000000 */
[----:B------:R-:W5:Y:S03]  /*d590*/  LDCU UR7, c[0x0][0x39c] ;  /* 0x00007380ff0777ac */ /* 0x000f660008000800 */
[C---:B------:R-:W-:Y:S01]  /*d5a0*/  VIADD R8, R12.reuse, UR5 ;  /* 0x000000050c087c36 */ /* 0x040fe20008000000 */
[-C--:B----4-:R-:W-:Y:S01]  /*d5b0*/  LEA R4, P6, R12, R3.reuse, 0x2 ;  /* 0x000000030c047211 */ /* 0x090fe200078c10ff */
[----:B------:R4:W-:Y:S01]  /*d5c0*/  @P4 STG.E desc[UR16][R10.64], R72 ;  /* 0x000000480a004986 */ /* 0x0009e2000c101910 */
[----:B-1----:R-:W-:Y:S01]  /*d5d0*/  ISETP.LT.AND P4, PT, R9, UR4, !P1 ;  /* 0x0000000409007c0c */ /* 0x002fe2000cf81270 */
[----:B------:R-:W-:Y:S01]  /*d5e0*/  VIADD R9, R0, 0x4a ;  /* 0x0000004a00097836 */ /* 0x000fe20000000000 */
[-C--:B------:R-:W-:Y:S01]  /*d5f0*/  LEA.HI.X.SX32 R5, R12, R2.reuse, 0x2, P6 ;  /* 0x000000020c057211 */ /* 0x080fe200030f16ff */
[C---:B------:R-:W-:Y:S01]  /*d600*/  VIADD R12, R8.reuse, UR5 ;  /* 0x00000005080c7c36 */ /* 0x040fe20008000000 */
[C---:B---3--:R-:W-:Y:S01]  /*d610*/  LEA R6, P6, R8.reuse, R3, 0x2 ;  /* 0x0000000308067211 */ /* 0x048fe200078c10ff */
[----:B------:R-:W1:Y:S02]  /*d620*/  LDCU UR4, c[0x0][0x39c] ;  /* 0x00007380ff0477ac */ /* 0x000e640008000800 */
[----:B------:R3:W-:Y:S01]  /*d630*/  @P5 STG.E desc[UR16][R4.64], R73 ;  /* 0x0000004904005986 */ /* 0x0007e2000c101910 */
[----:B------:R-:W-:-:S02]  /*d640*/  LEA.HI.X.SX32 R7, R8, R2, 0x2, P6 ;  /* 0x0000000208077211 */ /* 0x000fc400030f16ff */
[-C--:B------:R-:W-:Y:S01]  /*d650*/  LEA R8, P6, R12, R3.reuse, 0x2 ;  /* 0x000000030c087211 */ /* 0x080fe200078c10ff */
[----:B----4-:R-:W-:Y:S01]  /*d660*/  VIADD R10, R0, 0x4b ;  /* 0x0000004b000a7836 */ /* 0x010fe20000000000 */
[----:B--2---:R-:W-:Y:S01]  /*d670*/  ISETP.LT.AND P5, PT, R9, UR6, !P1 ;  /* 0x0000000609007c0c */ /* 0x004fe2000cfa1270 */
[----:B------:R-:W2:Y:S01]  /*d680*/  LDCU UR6, c[0x0][0x39c] ;  /* 0x00007380ff0677ac */ /* 0x000ea20008000800 */
[CC--:B------:R-:W-:Y:S01]  /*d690*/  LEA.HI.X.SX32 R9, R12.reuse, R2.reuse, 0x2, P6 ;  /* 0x000000020c097211 */ /* 0x0c0fe200030f16ff */
[----:B------:R-:W-:Y:S01]  /*d6a0*/  VIADD R12, R12, UR5 ;  /* 0x000000050c0c7c36 */ /* 0x000fe20008000000 */
[----:B------:R4:W-:Y:S01]  /*d6b0*/  @P0 STG.E desc[UR16][R6.64], R74 ;  /* 0x0000004a06000986 */ /* 0x0009e2000c101910 */
[----:B-----5:R-:W-:Y:S01]  /*d6c0*/  ISETP.LT.AND P0, PT, R10, UR7, !P1 ;  /* 0x000000070a007c0c */ /* 0x020fe2000cf01270 */
[----:B------:R-:W-:Y:S01]  /*d6d0*/  VIADD R11, R0, 0x4c ;  /* 0x0000004c000b7836 */ /* 0x000fe20000000000 */
[----:B------:R-:W5:Y:S01]  /*d6e0*/  LDCU UR7, c[0x0][0x39c] ;  /* 0x00007380ff0777ac */ /* 0x000f620008000800 */
[CC--:B---3--:R-:W-:Y:S01]  /*d6f0*/  LEA R4, P6, R12.reuse, R3.reuse, 0x2 ;  /* 0x000000030c047211 */ /* 0x0c8fe200078c10ff */
[C---:B------:R-:W-:Y:S01]  /*d700*/  VIADD R10, R12.reuse, UR5 ;  /* 0x000000050c0a7c36 */ /* 0x040fe20008000000 */
[----:B------:R3:W-:Y:S01]  /*d710*/  @P2 STG.E desc[UR16][R8.64], R75 ;  /* 0x0000004b08002986 */ /* 0x0007e2000c101910 */
[----:B-1----:R-:W-:Y:S01]  /*d720*/  ISETP.LT.AND P2, PT, R11, UR4, !P1 ;  /* 0x000000040b007c0c */ /* 0x002fe2000cf41270 */
[----:B------:R-:W1:Y:S01]  /*d730*/  LDCU UR4, c[0x0][0x39c] ;  /* 0x00007380ff0477ac */ /* 0x000e620008000800 */
[----:B------:R-:W-:Y:S01]  /*d740*/  LEA.HI.X.SX32 R5, R12, R2, 0x2, P6 ;  /* 0x000000020c057211 */ /* 0x000fe200030f16ff */
[----:B------:R-:W-:Y:S01]  /*d750*/  VIADD R12, R0, 0x4d ;  /* 0x0000004d000c7836 */ /* 0x000fe20000000000 */
[C---:B----4-:R-:W-:Y:S01]  /*d760*/  LEA R6, P6, R10.reuse, R3, 0x2 ;  /* 0x000000030a067211 */ /* 0x050fe200078c10ff */
[----:B------:R-:W-:-:S02]  /*d770*/  VIADD R11, R10, UR5 ;  /* 0x000000050a0b7c36 */ /* 0x000fc40008000000 */
[----:B------:R4:W-:Y:S01]  /*d780*/  @P3 STG.E desc[UR16][R4.64], R76 ;  /* 0x0000004c04003986 */ /* 0x0009e2000c101910 */
[----:B--2---:R-:W-:Y:S01]  /*d790*/  ISETP.LT.AND P3, PT, R12, UR6, !P1 ;  /* 0x000000060c007c0c */ /* 0x004fe2000cf61270 */
[----:B------:R-:W2:Y:S01]  /*d7a0*/  LDCU UR6, c[0x0][0x39c] ;  /* 0x00007380ff0677ac */ /* 0x000ea20008000800 */
[----:B------:R-:W-:Y:S01]  /*d7b0*/  LEA.HI.X.SX32 R7, R10, R2, 0x2, P6 ;  /* 0x000000020a077211 */ /* 0x000fe200030f16ff */
[C---:B------:R-:W-:Y:S01]  /*d7c0*/  VIADD R12, R11.reuse, UR5 ;  /* 0x000000050b0c7c36 */ /* 0x040fe20008000000 */
[----:B---3--:R-:W-:-:S03]  /*d7d0*/  LEA R8, P6, R11, R3, 0x2 ;  /* 0x000000030b087211 */ /* 0x008fc600078c10ff */
        /* <DEDUP_REMOVED lines=9> */
[----:B-1----:R-:W-:Y:S01]  /*d870*/  ISETP.LT.AND P5, PT, R13, UR4, !P1 ;  /* 0x000000040d007c0c */ /* 0x002fe2000cfa1270 */
[----:B------:R-:W1:Y:S01]  /*d880*/  LDCU UR4, c[0x0][0x39c] ;  /* 0x00007380ff0477ac */ /* 0x000e620008000800 */
[C---:B------:R-:W-:Y:S01]  /*d890*/  VIADD R13, R12.reuse, UR5 ;  /* 0x000000050c0d7c36 */ /* 0x040fe20008000000 */
[----:B------:R5:W-:Y:S01]  /*d8a0*/  @P0 STG.E desc[UR16][R10.64], R79 ;  /* 0x0000004f0a000986 */ /* 0x000be2000c101910 */
[----:B----4-:R-:W-:Y:S01]  /*d8b0*/  LEA R4, P0, R12, R3, 0x2 ;  /* 0x000000030c047211 */ /* 0x010fe200078010ff */
[----:B---3--:R-:W-:-:S02]  /*d8c0*/  VIADD R7, R0, 0x50 ;  /* 0x0000005000077836 */ /* 0x008fc40000000000 */
        /* <DEDUP_REMOVED lines=18> */
[----:B---3--:R-:W-:Y:S01]  /*d9f0*/  VIADD R5, R0, 0x53 ;  /* 0x0000005300057836 */ /* 0x008fe20000000000 */
[C---:B------:R-:W-:Y:S01]  /*da00*/  LEA R4, P6, R10.reuse, R3, 0x2 ;  /* 0x000000030a047211 */ /* 0x040fe200078c10ff */
[----:B------:R3:W-:Y:S01]  /*da10*/  @P4 STG.E desc[UR16][R8.64], R82 ;  /* 0x0000005208004986 */ /* 0x0007e2000c101910 */
[----:B----4-:R-:W-:-:S02]  /*da20*/  VIADD R7, R10, UR5 ;  /* 0x000000050a077c36 */ /* 0x010fc40008000000 */
        /* <DEDUP_REMOVED lines=19> */
[-C--:B----4-:R-:W-:Y:S01]  /*db60*/  LEA R4, P6, R12, R3.reuse, 0x2 ;  /* 0x000000030c047211 */ /* 0x090fe200078c10ff */
[----:B------:R4:W-:Y:S01]  /*db70*/  @P2 STG.E desc[UR16][R10.64], R85 ;  /* 0x000000550a002986 */ /* 0x0009e2000c101910 */
[----:B--2---:R-:W-:Y:S01]  /*db80*/  ISETP.LT.AND P2, PT, R9, UR6, !P1 ;  /* 0x0000000609007c0c */ /* 0x004fe2000cf41270 */
[----:B------:R-:W-:Y:S01]  /*db90*/  VIADD R9, R0, 0x57 ;  /* 0x0000005700097836 */ /* 0x000fe20000000000 */
[-C--:B------:R-:W-:Y:S01]  /*dba0*/  LEA.HI.X.SX32 R5, R12, R2.reuse, 0x2, P6 ;  /* 0x000000020c057211 */ /* 0x080fe200030f16ff */
[C---:B------:R-:W-:Y:S01]  /*dbb0*/  VIADD R12, R8.reuse, UR5 ;  /* 0x00000005080c7c36 */ /* 0x040fe20008000000 */
[C---:B---3--:R-:W-:Y:S01]  /*dbc0*/  LEA R6, P6, R8.reuse, R3, 0x2 ;  /* 0x0000000308067211 */ /* 0x048fe200078c10ff */
[----:B------:R-:W2:Y:S02]  /*dbd0*/  LDCU UR6, c[0x0][0x39c] ;  /* 0x00007380ff0677ac */ /* 0x000ea40008000800 */
[----:B------:R3:W-:Y:S01]  /*dbe0*/  @P3 STG.E desc[UR16][R4.64], R86 ;  /* 0x0000005604003986 */ /* 0x0007e2000c101910 */
[----:B------:R-:W-:-:S02]  /*dbf0*/  LEA.HI.X.SX32 R7, R8, R2, 0x2, P6 ;  /* 0x0000000208077211 */ /* 0x000fc400030f16ff */
[-C--:B------:R-:W-:Y:S01]  /*dc00*/  LEA R8, P6, R12, R3.reuse, 0x2 ;  /* 0x000000030c087211 */ /* 0x080fe200078c10ff */
[----:B----4-:R-:W-:Y:S01]  /*dc10*/  VIADD R10, R0, 0x58 ;  /* 0x00000058000a7836 */ /* 0x010fe20000000000 */
        /* <DEDUP_REMOVED lines=11> */
[----:B--2---:R-:W-:Y:S01]  /*dcd0*/  ISETP.LT.AND P5, PT, R11, UR6, !P1 ;  /* 0x000000060b007c0c */ /* 0x004fe2000cfa1270 */
[----:B------:R-:W2:Y:S01]  /*dce0*/  LDCU UR6, c[0x0][0x39c] ;  /* 0x00007380ff0677ac */ /* 0x000ea20008000800 */
[----:B------:R-:W-:Y:S01]  /*dcf0*/  LEA.HI.X.SX32 R5, R12, R2, 0x2, P6 ;  /* 0x000000020c057211 */ /* 0x000fe200030f16ff */
[----:B------:R-:W-:Y:S01]  /*dd00*/  VIADD R12, R0, 0x5a ;  /* 0x0000005a000c7836 */ /* 0x000fe20000000000 */
[C---:B----4-:R-:W-:Y:S01]  /*dd10*/  LEA R6, P6, R10.reuse, R3, 0x2 ;  /* 0x000000030a067211 */ /* 0x050fe200078c10ff */
[----:B------:R-:W-:-:S02]  /*dd20*/  VIADD R11, R10, UR5 ;  /* 0x000000050a0b7c36 */ /* 0x000fc40008000000 */
[----:B------:R4:W-:Y:S01]  /*dd30*/  @P0 STG.E desc[UR16][R4.64], R89 ;  /* 0x0000005904000986 */ /* 0x0009e2000c101910 */
[----:B-1----:R-:W-:Y:S01]  /*dd40*/  ISETP.LT.AND P0, PT, R12, UR4, !P1 ;  /* 0x000000040c007c0c */ /* 0x002fe2000cf01270 */
[----:B------:R-:W1:Y:S01]  /*dd50*/  LDCU UR4, c[0x0][0x39c] ;  /* 0x00007380ff0477ac */ /* 0x000e620008000800 */
        /* <DEDUP_REMOVED lines=16> */
[----:B----4-:R-:W-:Y:S01]  /*de60*/  LEA R4, P4, R12, R3, 0x2 ;  /* 0x000000030c047211 */ /* 0x010fe200078810ff */
[----:B---3--:R-:W-:-:S02]  /*de70*/  VIADD R7, R0, 0x5d ;  /* 0x0000005d00077836 */ /* 0x008fc40000000000 */
        /* <DEDUP_REMOVED lines=161> */
[----:B------:R-:W-:Y:S01]  /*e890*/  @P2 STG.E desc[UR16][R4.64], R115 ;  /* 0x0000007304002986 */ /* 0x000fe2000c101910 */
        /* <DEDUP_REMOVED lines=11> */
[----:B------:R-:W4:Y:S01]  /*e950*/  LDCU UR7, c[0x0][0x39c] ;  /* 0x00007380ff0777ac */ /* 0x000f220008000800 */
[----:B------:R-:W-:Y:S01]  /*e960*/  VIADD R12, R12, UR5 ;  /* 0x000000050c0c7c36 */ /* 0x000fe20008000000 */
[----:B------:R5:W-:Y:S01]  /*e970*/  @P4 STG.E desc[UR16][R8.64], R117 ;  /* 0x0000007508004986 */ /* 0x000be2000c101910 */
[----:B--2---:R-:W-:Y:S01]  /*e980*/  ISETP.LT.AND P4, PT, R13, UR6, !P1 ;  /* 0x000000060d007c0c */ /* 0x004fe2000cf81270 */
[----:B---3--:R-:W-:Y:S01]  /*e990*/  VIADD R7, R0, 0x77 ;  /* 0x0000007700077836 */ /* 0x008fe20000000000 */
[----:B------:R-:W2:Y:S01]  /*e9a0*/  LDCU UR6, c[0x0][0x39c] ;  /* 0x00007380ff0677ac */ /* 0x000ea20008000800 */
[C---:B------:R-:W-:Y:S01]  /*e9b0*/  VIADD R13, R12.reuse, UR5 ;  /* 0x000000050c0d7c36 */ /* 0x040fe20008000000 */
[----:B------:R3:W-:Y:S01]  /*e9c0*/  @P5 STG.E desc[UR16][R10.64], R118 ;  /* 0x000000760a005986 */ /* 0x0007e2000c101910 */
[----:B------:R-:W-:-:S03]  /*e9d0*/  LEA R4, P5, R12, R3, 0x2 ;  /* 0x000000030c047211 */ /* 0x000fc600078a10ff */
[-C--:B------:R-:W-:Y:S02]  /*e9e0*/  LEA R6, P6, R13, R3.reuse, 0x2 ;  /* 0x000000030d067211 */ /* 0x080fe400078c10ff */
[-C--:B------:R-:W-:Y:S01]  /*e9f0*/  LEA.HI.X.SX32 R5, R12, R2.reuse, 0x2, P5 ;  /* 0x000000020c057211 */ /* 0x080fe200028f16ff */
[----:B-----5:R-:W-:Y:S01]  /*ea00*/  VIADD R8, R0, 0x78 ;  /* 0x0000007800087836 */ /* 0x020fe20000000000 */
[----:B-1----:R-:W-:Y:S01]  /*ea10*/  ISETP.LT.AND P5, PT, R7, UR4, !P1 ;  /* 0x0000000407007c0c */ /* 0x002fe2000cfa1270 */
[----:B------:R-:W1:Y:S01]  /*ea20*/  LDCU UR4, c[0x0][0x39c] ;  /* 0x00007380ff0477ac */ /* 0x000e620008000800 */
[C---:B------:R-:W-:Y:S01]  /*ea30*/  LEA.HI.X.SX32 R7, R13.reuse, R2, 0x2, P6 ;  /* 0x000000020d077211 */ /* 0x040fe200030f16ff */
[----:B------:R-:W-:Y:S01]  /*ea40*/  VIADD R13, R13, UR5 ;  /* 0x000000050d0d7c36 */ /* 0x000fe20008000000 */
[----:B------:R5:W-:Y:S01]  /*ea50*/  @P0 STG.E desc[UR16][R4.64], R119 ;  /* 0x0000007704000986 */ /* 0x000be2000c101910 */
[----:B----4-:R-:W-:Y:S01]  /*ea60*/  ISETP.LT.AND P0, PT, R8, UR7, !P1 ;  /* 0x0000000708007c0c */ /* 0x010fe2000cf01270 */
[----:B---3--:R-:W-:Y:S01]  /*ea70*/  VIADD R11, R0, 0x79 ;  /* 0x00000079000b7836 */ /* 0x008fe20000000000 */
[----:B------:R-:W3:Y:S01]  /*ea80*/  LDCU UR7, c[0x0][0x39c] ;  /* 0x00007380ff0777ac */ /* 0x000ee20008000800 */
[----:B------:R4:W-:Y:S01]  /*ea90*/  @P2 STG.E desc[UR16][R6.64], R120 ;  /* 0x0000007806002986 */ /* 0x0009e2000c101910 */
[C---:B------:R-:W-:Y:S01]  /*eaa0*/  LEA R8, P2, R13.reuse, R3, 0x2 ;  /* 0x000000030d087211 */ /* 0x040fe200078410ff */
[----:B------:R-:W-:-:S03]  /*eab0*/  VIADD R10, R13, UR5 ;  /* 0x000000050d0a7c36 */ /* 0x000fc60008000000 */
[-C--:B------:R-:W-:Y:S02]  /*eac0*/  LEA.HI.X.SX32 R9, R13, R2.reuse, 0x2, P2 ;  /* 0x000000020d097211 */ /* 0x080fe400010f16ff */
[----:B--2---:R-:W-:Y:S01]  /*ead0*/  ISETP.LT.AND P2, PT, R11, UR6, !P1 ;  /* 0x000000060b007c0c */ /* 0x004fe2000cf41270 */
[----:B------:R-:W2:Y:S01]  /*eae0*/  LDCU UR6, c[0x0][0x39c] ;  /* 0x00007380ff0677ac */ /* 0x000ea20008000800 */
[----:B-----5:R-:W-:Y:S01]  /*eaf0*/  VIADD R5, R0, 0x7a ;  /* 0x0000007a00057836 */ /* 0x020fe20000000000 */
[CC--:B------:R-:W-:Y:S01]  /*eb00*/  LEA R4, P6, R10.reuse, R3.reuse, 0x2 ;  /* 0x000000030a047211 */ /* 0x0c0fe200078c10ff */
[----:B------:R5:W-:Y:S01]  /*eb10*/  @P3 STG.E desc[UR16][R8.64], R121 ;  /* 0x0000007908003986 */ /* 0x000be2000c101910 */
[C---:B----4-:R-:W-:Y:S02]  /*eb20*/  VIADD R7, R10.reuse, UR5 ;  /* 0x000000050a077c36 */ /* 0x050fe40008000000 */
[----:B-1----:R-:W-:Y:S01]  /*eb30*/  ISETP.LT.AND P3, PT, R5, UR4, !P1 ;  /* 0x0000000405007c0c */ /* 0x002fe2000cf61270 */
[----:B------:R-:W1:Y:S01]  /*eb40*/  LDCU UR4, c[0x0][0x39c] ;  /* 0x00007380ff0477ac */ /* 0x000e620008000800 */
[----:B------:R-:W-:Y:S01]  /*eb50*/  LEA.HI.X.SX32 R5, R10, R2, 0x2, P6 ;  /* 0x000000020a057211 */ /* 0x000fe200030f16ff */
[----:B------:R-:W-:Y:S01]  /*eb60*/  VIADD R11, R0, 0x7b ;  /* 0x0000007b000b7836 */ /* 0x000fe20000000000 */
[C---:B------:R-:W-:Y:S01]  /*eb70*/  LEA R6, P6, R7.reuse, R3, 0x2 ;  /* 0x0000000307067211 */ /* 0x040fe200078c10ff */
[----:B------:R-:W-:-:S02]  /*eb80*/  VIADD R10, R7, UR5 ;  /* 0x00000005070a7c36 */ /* 0x000fc40008000000 */
[----:B------:R4:W-:Y:S01]  /*eb90*/  @P4 STG.E desc[UR16][R4.64], R122 ;  /* 0x0000007a04004986 */ /* 0x0009e2000c101910 */
[-C--:B------:R-:W-:Y:S01]  /*eba0*/  LEA.HI.X.SX32 R7, R7, R2.reuse, 0x2, P6 ;  /* 0x0000000207077211 */ /* 0x080fe200030f16ff */
[----:B-----5:R-:W-:Y:S01]  /*ebb0*/  VIADD R9, R0, 0x7c ;  /* 0x0000007c00097836 */ /* 0x020fe20000000000 */
[----:B---3--:R-:W-:Y:S01]  /*ebc0*/  ISETP.LT.AND P4, PT, R11, UR7, !P1 ;  /* 0x000000070b007c0c */ /* 0x008fe2000cf81270 */
[C---:B------:R-:W-:Y:S01]  /*ebd0*/  VIADD R11, R10.reuse, UR5 ;  /* 0x000000050a0b7c36 */ /* 0x040fe20008000000 */
[CC--:B------:R-:W-:Y:S01]  /*ebe0*/  LEA R8, P6, R10.reuse, R3.reuse, 0x2 ;  /* 0x000000030a087211 */ /* 0x0c0fe200078c10ff */
[----:B------:R3:W-:Y:S01]  /*ebf0*/  @P5 STG.E desc[UR16][R6.64], R123 ;  /* 0x0000007b06005986 */ /* 0x0007e2000c101910 */
[----:B--2---:R-:W-:Y:S01]  /*ec00*/  ISETP.LT.AND P5, PT, R9, UR6, !P1 ;  /* 0x0000000609007c0c */ /* 0x004fe2000cfa1270 */
[C---:B------:R-:W-:Y:S01]  /*ec10*/  VIADD R12, R11.reuse, UR5 ;  /* 0x000000050b0c7c36 */ /* 0x040fe20008000000 */
[----:B------:R-:W-:Y:S01]  /*ec20*/  LEA.HI.X.SX32 R9, R10, R2, 0x2, P6 ;  /* 0x000000020a097211 */ /* 0x000fe200030f16ff */
[----:B------:R-:W2:Y:S01]  /*ec30*/  LDCU UR6, c[0x0][0x39c] ;  /* 0x00007380ff0677ac */ /* 0x000ea20008000800 */
[----:B------:R-:W-:Y:S01]  /*ec40*/  LEA R10, P6, R11, R3, 0x2 ;  /* 0x000000030b0a7211 */ /* 0x000fe200078c10ff */
[----:B----4-:R-:W-:-:S02]  /*ec50*/  VIADD R4, R0, 0x7d ;  /* 0x0000007d00047836 */ /* 0x010fc40000000000 */
[----:B------:R-:W-:Y:S01]  /*ec60*/  VIADD R13, R12, UR5 ;  /* 0x000000050c0d7c36 */ /* 0x000fe20008000000 */
[----:B------:R4:W-:Y:S01]  /*ec70*/  @P0 STG.E desc[UR16][R8.64], R124 ;  /* 0x0000007c08000986 */ /* 0x0009e2000c101910 */
[----:B------:R-:W-:Y:S01]  /*ec80*/  LEA.HI.X.SX32 R11, R11, R2, 0x2, P6 ;  /* 0x000000020b0b7211 */ /* 0x000fe200030f16ff */
[----:B------:R-:W-:Y:S01]  /*ec90*/  VIADD R0, R0, 0x7f ;  /* 0x0000007f00007836 */ /* 0x000fe20000000000 */
[----:B-1----:R-:W-:Y:S01]  /*eca0*/  ISETP.LT.AND P0, PT, R4, UR4, !P1 ;  /* 0x0000000404007c0c */ /* 0x002fe2000cf01270 */
[C---:B------:R-:W-:Y:S01]  /*ecb0*/  VIADD R14, R13.reuse, UR5 ;  /* 0x000000050d0e7c36 */ /* 0x040fe20008000000 */
[----:B------:R-:W1:Y:S01]  /*ecc0*/  LDCU UR4, c[0x0][0x39c] ;  /* 0x00007380ff0477ac */ /* 0x000e620008000800 */
[----:B------:R5:W-:Y:S01]  /*ecd0*/  @P2 STG.E desc[UR16][R10.64], R125 ;  /* 0x0000007d0a002986 */ /* 0x000be2000c101910 */
[-C--:B---3--:R-:W-:Y:S01]  /*ece0*/  LEA R6, P6, R13, R3.reuse, 0x2 ;  /* 0x000000030d067211 */ /* 0x088fe200078c10ff */
[----:B------:R-:W-:Y:S01]  /*ecf0*/  VIADD R15, R14, UR5 ;  /* 0x000000050e0f7c36 */ /* 0x000fe20008000000 */
[----:B------:R-:W-:-:S02]  /*ed00*/  LEA R4, P2, R12, R3, 0x2 ;  /* 0x000000030c047211 */ /* 0x000fc400078410ff */
[-C--:B------:R-:W-:Y:S01]  /*ed10*/  LEA.HI.X.SX32 R7, R13, R2.reuse, 0x2, P6 ;  /* 0x000000020d077211 */ /* 0x080fe200030f16ff */
[C---:B------:R-:W-:Y:S01]  /*ed20*/  VIADD R16, R15.reuse, UR5 ;  /* 0x000000050f107c36 */ /* 0x040fe20008000000 */
[-C--:B------:R-:W-:Y:S02]  /*ed30*/  LEA.HI.X.SX32 R5, R12, R2.reuse, 0x2, P2 ;  /* 0x000000020c057211 */ /* 0x080fe400010f16ff */
[-C--:B----4-:R-:W-:Y:S01]  /*ed40*/  LEA R8, P6, R14, R3.reuse, 0x2 ;  /* 0x000000030e087211 */ /* 0x090fe200078c10ff */
[----:B------:R-:W-:Y:S01]  /*ed50*/  VIADD R17, R16, UR5 ;  /* 0x0000000510117c36 */ /* 0x000fe20008000000 */
[-C--:B------:R-:W-:Y:S01]  /*ed60*/  LEA R12, P2, R15, R3.reuse, 0x2 ;  /* 0x000000030f0c7211 */ /* 0x080fe200078410ff */
[----:B------:R3:W-:Y:S01]  /*ed70*/  @P3 STG.E desc[UR16][R4.64], R126 ;  /* 0x0000007e04003986 */ /* 0x0007e2000c101910 */
[-C--:B------:R-:W-:Y:S02]  /*ed80*/  LEA.HI.X.SX32 R9, R14, R2.reuse, 0x2, P6 ;  /* 0x000000020e097211 */ /* 0x080fe400030f16ff */
[----:B------:R-:W-:Y:S01]  /*ed90*/  LEA R14, P6, R17, R3, 0x2 ;  /* 0x00000003110e7211 */ /* 0x000fe200078c10ff */
[----:B------:R3:W-:Y:S01]  /*eda0*/  @P4 STG.E desc[UR16][R6.64], R127 ;  /* 0x0000007f06004986 */ /* 0x0007e2000c101910 */
[----:B------:R-:W-:-:S02]  /*edb0*/  LEA.HI.X.SX32 R13, R15, R2, 0x2, P2 ;  /* 0x000000020f0d7211 */ /* 0x000fc400010f16ff */
[----:B--2---:R-:W-:Y:S01]  /*edc0*/  ISETP.LT.AND P2, PT, R18, UR6, !P1 ;  /* 0x0000000612007c0c */ /* 0x004fe2000cf41270 */
[----:B------:R3:W-:Y:S01]  /*edd0*/  @P5 STG.E desc[UR16][R8.64], R128 ;  /* 0x0000008008005986 */ /* 0x0007e2000c101910 */
[----:B-1----:R-:W-:Y:S02]  /*ede0*/  ISETP.LT.AND P1, PT, R0, UR4, !P1 ;  /* 0x0000000400007c0c */ /* 0x002fe4000cf21270 */
[----:B------:R-:W-:Y:S01]  /*edf0*/  LEA.HI.X.SX32 R15, R17, R2, 0x2, P6 ;  /* 0x00000002110f7211 */ /* 0x000fe200030f16ff */
[----:B------:R3:W-:Y:S01]  /*ee00*/  @P0 STG.E desc[UR16][R12.64], R129 ;  /* 0x000000810c000986 */ /* 0x0007e2000c101910 */
[----:B-----5:R-:W-:-:S04]  /*ee10*/  LEA R10, P6, R16, R3, 0x2 ;  /* 0x00000003100a7211 */ /* 0x020fc800078c10ff */
[----:B------:R-:W-:-:S05]  /*ee20*/  LEA.HI.X.SX32 R11, R16, R2, 0x2, P6 ;  /* 0x00000002100b7211 */ /* 0x000fca00030f16ff */
[----:B------:R3:W-:Y:S04]  /*ee30*/  @P2 STG.E desc[UR16][R10.64], R130 ;  /* 0x000000820a002986 */ /* 0x0007e8000c101910 */
[----:B------:R3:W-:Y:S01]  /*ee40*/  @P1 STG.E desc[UR16][R14.64], R131 ;  /* 0x000000830e001986 */ /* 0x0007e2000c101910 */
[----:B------:R-:W-:Y:S06]  /*ee50*/  BAR.SYNC.DEFER_BLOCKING 0x0 ;  /* 0x0000000000007b1d */ /* 0x000fec0000010000 */
[----:B------:R-:W-:Y:S05]  /*ee60*/  BRA.U UP0, `(.L_x_14) ;  /* 0x0000000100a07547 */ /* 0x000fea000b800000 */
[----:B------:R-:W1:Y:S01]  /*ee70*/  S2UR UR5, SR_CgaCtaId ;  /* 0x00000000000579c3 */ /* 0x000e620000008800 */
[----:B------:R-:W-:Y:S01]  /*ee80*/  NOP ;  /* 0x0000000000007918 */ /* 0x000fe20000000000 */
[----:B------:R-:W-:Y:S01]  /*ee90*/  UMOV UR4, 0x50 ;  /* 0x0000005000047882 */ /* 0x000fe20000000000 */
[----:B------:R-:W-:Y:S02]  /*eea0*/  IMAD.U32 R0, RZ, RZ, UR15 ;  /* 0x0000000fff007e24 */ /* 0x000fe4000f8e00ff */
[----:B------:R-:W-:Y:S02]  /*eeb0*/  IMAD.MOV.U32 R3, RZ, RZ, 0xff ;  /* 0x000000ffff037424 */ /* 0x000fe400078e00ff */
[----:B---3--:R-:W-:Y:S01]  /*eec0*/  IMAD.MOV.U32 R7, RZ, RZ, 0x1 ;  /* 0x00000001ff077424 */ /* 0x008fe200078e00ff */
[----:B------:R-:W-:-:S04]  /*eed0*/  LOP3.LUT R0, R0, 0xffff, RZ, 0xc0, !PT ;  /* 0x0000ffff00007812 */ /* 0x000fc800078ec0ff */
[----:B------:R-:W-:-:S05]  /*eee0*/  SHF.R.U32.HI R0, RZ, 0x5, R0 ;  /* 0x00000005ff007819 */ /* 0x000fca0000011600 */
[----:B------:R-:W-:Y:S01]  /*eef0*/  VIADD R2, R0, 0x10 ;  /* 0x0000001000027836 */ /* 0x000fe20000000000 */
[----:B------:R-:W-:Y:S01]  /*ef00*/  SHF.L.U32 R0, R3, R0, RZ ;  /* 0x0000000003007219 */ /* 0x000fe200000006ff */
[----:B-1----:R-:W-:-:S03]  /*ef10*/  ULEA UR6, UR5, UR4, 0x18 ;  /* 0x0000000405067291 */ /* 0x002fc6000f8ec0ff */
[----:B------:R-:W-:-:S04]  /*ef20*/  SHF.L.U32 R3, R7, R2, RZ ;  /* 0x0000000207037219 */ /* 0x000fc800000006ff */
[----:B------:R-:W-:Y:S02]  /*ef30*/  LOP3.LUT R0, R3, R0, RZ, 0xfc, !PT ;  /* 0x0000000003007212 */ /* 0x000fe400078efcff */
[----:B------:R-:W1:Y:S02]  /*ef40*/  LDS R5, [UR6] ;  /* 0x00000006ff057984 */ /* 0x000e640008000800 */
[C---:B------:R-:W-:Y:S02]  /*ef50*/  LOP3.LUT R2, R0.reuse, 0xffff, RZ, 0xc0, !PT ;  /* 0x0000ffff00027812 */ /* 0x040fe400078ec0ff */
[----:B-1----:R-:W-:-:S04]  /*ef60*/  LOP3.LUT R3, R0, 0xffff, R5, 0x80, !PT ;  /* 0x0000ffff00037812 */ /* 0x002fc800078e8005 */
[----:B------:R-:W-:-:S13]  /*ef70*/  ISETP.NE.AND P0, PT, R3, R2, PT ;  /* 0x000000020300720c */ /* 0x000fda0003f05270 */
[----:B------:R-:W-:Y:S05]  /*ef80*/  @P0 BRA `(.L_x_15) ;  /* 0x0000000000500947 */ /* 0x000fea0003800000 */
[----:B------:R-:W-:Y:S02]  /*ef90*/  SHF.R.U32.HI R5, RZ, 0x10, R5 ;  /* 0x00000010ff057819 */ /* 0x000fe40000011605 */
[----:B------:R-:W-:-:S04]  /*efa0*/  SHF.R.U32.HI R2, RZ, 0x10, R0 ;  /* 0x00000010ff027819 */ /* 0x000fc80000011600 */
[----:B------:R-:W-:-:S04]  /*efb0*/  LOP3.LUT R5, R5, R2, RZ, 0xc0, !PT ;  /* 0x0000000205057212 */ /* 0x000fc800078ec0ff */
[----:B------:R-:W-:-:S13]  /*efc0*/  ISETP.NE.AND P0, PT, R5, R2, PT ;  /* 0x000000020500720c */ /* 0x000fda0003f05270 */
[----:B------:R-:W-:Y:S05]  /*efd0*/  @P0 BRA `(.L_x_16) ;  /* 0x0000000000300947 */ /* 0x000fea0003800000 */
[----:B------:R-:W-:Y:S01]  /*efe0*/  R2UR UR4, R0 ;  /* 0x00000000000472ca */ /* 0x000fe200000e0000 */
[----:B------:R-:W-:Y:S01]  /*eff0*/  VOTEU.ANY UR5, UPT, PT ;  /* 0x0000000000057886 */ /* 0x000fe200038e0100 */
[----:B------:R-:W1:Y:S01]  /*f000*/  S2R R0, SR_LANEID ;  /* 0x0000000000007919 */ /* 0x000e620000000000 */
[----:B------:R-:W-:-:S10]  /*f010*/  UFLO.U32 UR5, UR5 ;  /* 0x00000005000572bd */ /* 0x000fd400080e0000 */
[----:B------:R-:W-:-:S06]  /*f020*/  ULOP3.LUT UR4, URZ, UR4, URZ, 0x33, !UPT ;  /* 0x00000004ff047292 */ /* 0x000fcc000f8e33ff */
[----:B------:R-:W-:-:S04]  /*f030*/  IMAD.U32 R2, RZ, RZ, UR4 ;  /* 0x00000004ff027e24 */ /* 0x000fc8000f8e00ff */
[----:B------:R-:W2:Y:S02]  /*f040*/  REDUX UR7, R2 ;  /* 0x00000000020773c4 */ /* 0x000ea40000000000 */
[----:B------:R4:W-:Y:S01]  /*f050*/  UTCATOMSWS.AND URZ, UR4 ;  /* 0x0000000400ff79e3 */ /* 0x0009e20008000000 */
[----:B-1----:R-:W-:Y:S01]  /*f060*/  ISETP.EQ.U32.AND P0, PT, R0, UR5, PT ;  /* 0x0000000500007c0c */ /* 0x002fe2000bf02070 */
[----:B--2---:R-:W-:-:S12]  /*f070*/  IMAD.U32 R0, RZ, RZ, UR7 ;  /* 0x00000007ff007e24 */ /* 0x004fd8000f8e00ff */
[----:B------:R4:W-:Y:S01]  /*f080*/  @P0 ATOMS.AND RZ, [UR6], R0 ;  /* 0x00000000ffff098c */ /* 0x0009e2000a800006 */
[----:B------:R-:W-:Y:S05]  /*f090*/  BRA `(.L_x_14) ;  /* 0x0000000000147947 */ /* 0x000fea0003800000 */
.L_x_16:
[----:B------:R-:W-:-:S07]  /*f0a0*/  MOV R2, 0xf0c0 ;  /* 0x0000f0c000027802 */ /* 0x000fce0000000f00 */
[----:B------:R-:W-:Y:S05]  /*f0b0*/  CALL.REL.NOINC `($__internal_0_$__cuda_sm10x_tcgen05_guardrail_trap_col_being_dealloced_not_returned_by_alloc) ;  /* 0x00000000002c7944 */ /* 0x000fea0003c00000 */
[----:B------:R-:W-:Y:S05]  /*f0c0*/  BRA `(.L_x_14) ;  /* 0x0000000000087947 */ /* 0x000fea0003800000 */
.L_x_15:
[----:B------:R-:W-:-:S07]  /*f0d0*/  MOV R2, 0xf0f0 ;  /* 0x0000f0f000027802 */ /* 0x000fce0000000f00 */
[----:B------:R-:W-:Y:S05]  /*f0e0*/  CALL.REL.NOINC `($__internal_2_$__cuda_sm10x_tcgen05_guardrail_trap_unallocated_columns_being_dealloced) ;  /* 0x0000000000387944 */ /* 0x000fea0003c00000 */
.L_x_14:
[----:B------:R-:W-:Y:S01]  /*f0f0*/  NOP ;  /* 0x0000000000007918 */ /* 0x000fe20000000000 */
[----:B----4-:R-:W-:Y:S05]  /*f100*/  EXIT ;  /* 0x000000000000794d */ /* 0x010fea0003800000 */
.L_x_9:
[----:B------:R-:W1:Y:S02]  /*f110*/  SYNCS.PHASECHK.TRANS64.TRYWAIT P1, [UR14], R4 ;  /* 0x00000004ff0075a7 */ /* 0x000e64000802110e */
[----:B-1----:R-:W-:Y:S05]  /*f120*/  @!P1 BRA `(.L_x_9) ;  /* 0xfffffffc00f89947 */ /* 0x002fea000383ffff */
[----:B------:R-:W-:Y:S05]  /*f130*/  BRA `(.L_x_17) ;  /* 0xffffffa800f87947 */ /* 0x000fea000383ffff */
.L_x_13:
[----:B------:R-:W1:Y:S02]  /*f140*/  SYNCS.PHASECHK.TRANS64.TRYWAIT P6, [UR14], R9 ;  /* 0x00000009ff0075a7 */ /* 0x000e6400080c110e */
[----:B-1----:R-:W-:Y:S05]  /*f150*/  @!P6 BRA `(.L_x_13) ;  /* 0xfffffffc00f8e947 */ /* 0x002fea000383ffff */
[----:B------:R-:W-:Y:S05]  /*f160*/  BRA `(.L_x_12) ;  /* 0xffffffc400a47947 */ /* 0x000fea000383ffff */
        .weak           $__internal_0_$__cuda_sm10x_tcgen05_guardrail_trap_col_being_dealloced_not_returned_by_alloc
        .type           $__internal_0_$__cuda_sm10x_tcgen05_guardrail_trap_col_being_dealloced_not_returned_by_alloc,@function
        .size           $__internal_0_$__cuda_sm10x_tcgen05_guardrail_trap_col_being_dealloced_not_returned_by_alloc,($__internal_1_$__cuda_sm10x_tcgen05_guardrail_trap_phase_invalid_during_alloc - $__internal_0_$__cuda_sm10x_tcgen05_guardrail_trap_col_being_dealloced_not_returned_by_alloc)
$__internal_0_$__cuda_sm10x_tcgen05_guardrail_trap_col_being_dealloced_not_returned_by_alloc:
[----:B------:R-:W-:Y:S05]  /*f170*/  BPT.TRAP 0x1 ;  /* 0x000000040000795c */ /* 0x000fea0000300000 */
[----:B------:R-:W-:-:S04]  /*f180*/  IMAD.MOV.U32 R3, RZ, RZ, 0x0 ;  /* 0x00000000ff037424 */ /* 0x000fc800078e00ff */
[----:B------:R-:W-:Y:S05]  /*f190*/  RET.REL.NODEC R2 `(matmul_kernel) ;  /* 0xffffff0c02987950 */ /* 0x000fea0003c3ffff */
        .weak           $__internal_1_$__cuda_sm10x_tcgen05_guardrail_trap_phase_invalid_during_alloc
        .type           $__internal_1_$__cuda_sm10x_tcgen05_guardrail_trap_phase_invalid_during_alloc,@function
        .size           $__internal_1_$__cuda_sm10x_tcgen05_guardrail_trap_phase_invalid_during_alloc,($__internal_2_$__cuda_sm10x_tcgen05_guardrail_trap_unallocated_columns_being_dealloced - $__internal_1_$__cuda_sm10x_tcgen05_guardrail_trap_phase_invalid_during_alloc)
$__internal_1_$__cuda_sm10x_tcgen05_guardrail_trap_phase_invalid_during_alloc:
[----:B------:R-:W-:Y:S05]  /*f1a0*/  BPT.TRAP 0x1 ;  /* 0x000000040000795c */ /* 0x000fea0000300000 */
[----:B------:R-:W-:-:S04]  /*f1b0*/  IMAD.MOV.U32 R5, RZ, RZ, 0x0 ;  /* 0x00000000ff057424 */ /* 0x000fc800078e00ff */
[----:B------:R-:W-:Y:S05]  /*f1c0*/  RET.REL.NODEC R4 `(matmul_kernel) ;  /* 0xffffff0c048c7950 */ /* 0x000fea0003c3ffff */
        .weak           $__internal_2_$__cuda_sm10x_tcgen05_guardrail_trap_unallocated_columns_being_dealloced
        .type           $__internal_2_$__cuda_sm10x_tcgen05_guardrail_trap_unallocated_columns_being_dealloced,@function
        .size           $__internal_2_$__cuda_sm10x_tcgen05_guardrail_trap_unallocated_columns_being_dealloced,(.L_x_21 - $__internal_2_$__cuda_sm10x_tcgen05_guardrail_trap_unallocated_columns_being_dealloced)
$__internal_2_$__cuda_sm10x_tcgen05_guardrail_trap_unallocated_columns_being_dealloced:
[----:B------:R-:W-:Y:S05]  /*f1d0*/  BPT.TRAP 0x1 ;  /* 0x000000040000795c */ /* 0x000fea0000300000 */
[----:B------:R-:W-:-:S04]  /*f1e0*/  IMAD.MOV.U32 R3, RZ, RZ, 0x0 ;  /* 0x00000000ff037424 */ /* 0x000fc800078e00ff */
[----:B------:R-:W-:Y:S05]  /*f1f0*/  RET.REL.NODEC R2 `(matmul_kernel) ;  /* 0xffffff0c02807950 */ /* 0x000fea0003c3ffff */
.L_x_18:
[----:B------:R-:W-:-:S00]  /*f200*/  BRA `(.L_x_18) ;  /* 0xfffffffc00fc7947 */ /* 0x000fc0000383ffff */
[----:B------:R-:W-:-:S00]  /*f210*/  NOP ;  /* 0x0000000000007918 */ /* 0x000fc00000000000 */
        /* <DEDUP_REMOVED lines=14> */
.L_x_21:


//--------------------- .nv.shared.matmul_kernel  --------------------------
	.section	.nv.shared.matmul_kernel,"aw",@nobits
	.sectionflags	@""
	.align	16
	.zero		1024


//--------------------- .nv.shared.reserved.0     --------------------------
	.section	.nv.shared.reserved.0,"aw",@nobits
	.align	8
	.weak		__nv_reservedSMEM_offset_0_alias
	.size		__nv_reservedSMEM_offset_0_alias, 0, 64
	.other		__nv_reservedSMEM_offset_0_alias,@"STO_CUDA_RESERVED_SHARED STV_DEFAULT"
__nv_reservedSMEM_offset_0_alias:
	.zero		0
.nv.shared.reserved.0:
	.zero		64
	.weak		__nv_reservedSMEM_allocation_phase
	.type		__nv_reservedSMEM_allocation_phase,@object
	.size		__nv_reservedSMEM_allocation_phase,(.L_0 - __nv_reservedSMEM_allocation_phase)
__nv_reservedSMEM_allocation_phase:
	.zero		1
.L_0:
	.zero		7
	.weak		__nv_reservedSMEM_devtool_atexit_pc
	.type		__nv_reservedSMEM_devtool_atexit_pc,@object
	.size		__nv_reservedSMEM_devtool_atexit_pc,(__nv_reservedSMEM_allocation_mask - __nv_reservedSMEM_devtool_atexit_pc)
__nv_reservedSMEM_devtool_atexit_pc:
	.zero		8
	.weak		__nv_reservedSMEM_allocation_mask
	.type		__nv_reservedSMEM_allocation_mask,@object
	.size		__nv_reservedSMEM_allocation_mask,(.L_2 - __nv_reservedSMEM_allocation_mask)
__nv_reservedSMEM_allocation_mask:
	.zero		4
.L_2:


//--------------------- .nv.constant0.matmul_kernel --------------------------
	.section	.nv.constant0.matmul_kernel,"a",@progbits
	.sectionflags	@""
	.align	4
.nv.constant0.matmul_kernel:
	.zero		976


//--------------------- SYMBOLS --------------------------

	.type		.nv.reservedSmem.offset0,@object
	.size		.nv.reservedSmem.offset0,0x4
	.type		.nv.reservedSmem.cap,@object
	.size		.nv.reservedSmem.cap,0x4
